//
// Generated by NVIDIA NVVM Compiler
//
// Compiler Build ID: CL-36424714
// Cuda compilation tools, release 13.0, V13.0.88
// Based on NVVM 20.0.0
//

.version 9.0
.target sm_100
.address_size 64

	// .globl	powers
.extern .func  (.param .b32 func_retval0) vprintf
(
	.param .b64 vprintf_param_0,
	.param .b64 vprintf_param_1
)
;
.extern .func __assertfail
(
	.param .b64 __assertfail_param_0,
	.param .b64 __assertfail_param_1,
	.param .b32 __assertfail_param_2,
	.param .b64 __assertfail_param_3,
	.param .b64 __assertfail_param_4
)
;
.global .align 1 .b8 __unnamed_1[87] = {118, 111, 105, 100, 32, 112, 97, 105, 114, 115, 95, 117, 112, 100, 97, 116, 101, 40, 105, 110, 116, 44, 32, 105, 110, 116, 44, 32, 99, 111, 110, 115, 116, 32, 100, 111, 117, 98, 108, 101, 32, 42, 44, 32, 100, 111, 117, 98, 108, 101, 32, 42, 44, 32, 105, 110, 116, 44, 32, 105, 110, 116, 44, 32, 99, 111, 110, 115, 116, 32, 105, 110, 116, 32, 42, 44, 32, 100, 111, 117, 98, 108, 101, 32, 42, 41};
.global .align 1 .b8 $str[10] = {48, 32, 60, 32, 100, 105, 109, 95, 120};
.global .align 1 .b8 $str$1[27] = {47, 116, 109, 112, 47, 115, 97, 115, 115, 95, 99, 117, 95, 105, 114, 108, 116, 51, 107, 100, 119, 47, 107, 46, 99, 117};
.global .align 1 .b8 $str$2[17] = {48, 32, 60, 32, 109, 97, 120, 95, 115, 105, 110, 103, 108, 101, 95, 112};
.global .align 1 .b8 $str$3[16] = {48, 32, 60, 61, 32, 101, 110, 100, 95, 99, 101, 108, 108, 95, 105};
.global .align 1 .b8 $str$4[19] = {48, 32, 60, 32, 112, 97, 105, 114, 95, 99, 101, 108, 108, 95, 115, 105, 122, 101};
.global .align 1 .b8 $str$5[34] = {101, 110, 100, 95, 99, 101, 108, 108, 95, 105, 61, 37, 100, 32, 110, 101, 120, 116, 95, 114, 111, 119, 95, 99, 101, 108, 108, 95, 105, 61, 37, 100, 10};
.global .align 1 .b8 $str$6[54] = {48, 32, 60, 61, 32, 110, 101, 120, 116, 95, 114, 111, 119, 95, 99, 101, 108, 108, 95, 105, 32, 38, 38, 32, 110, 101, 120, 116, 95, 114, 111, 119, 95, 99, 101, 108, 108, 95, 105, 32, 60, 61, 32, 101, 110, 100, 95, 99, 101, 108, 108, 95, 105};
.global .align 1 .b8 $str$7[41] = {48, 32, 60, 61, 32, 99, 101, 108, 108, 95, 105, 32, 38, 38, 32, 99, 101, 108, 108, 95, 105, 32, 60, 61, 32, 110, 101, 120, 116, 95, 114, 111, 119, 95, 99, 101, 108, 108, 95, 105};
.global .align 1 .b8 $str$8[48] = {115, 105, 122, 101, 111, 102, 40, 112, 97, 105, 114, 95, 97, 99, 99, 41, 32, 61, 32, 37, 100, 32, 32, 32, 115, 105, 122, 101, 111, 102, 40, 42, 112, 97, 105, 114, 95, 97, 99, 99, 41, 32, 61, 32, 37, 100, 10};
.global .align 1 .b8 $str$9[30] = {99, 101, 108, 108, 95, 105, 61, 37, 100, 32, 110, 101, 120, 116, 95, 114, 111, 119, 95, 99, 101, 108, 108, 95, 105, 61, 37, 100, 10};
.global .align 1 .b8 $str$10[20] = {99, 101, 108, 108, 95, 105, 32, 60, 32, 101, 110, 100, 95, 99, 101, 108, 108, 95, 105};
.global .align 1 .b8 $str$11[38] = {60, 60, 60, 109, 111, 109, 101, 110, 116, 115, 40, 46, 46, 46, 41, 32, 105, 115, 32, 110, 111, 116, 32, 105, 109, 112, 108, 101, 109, 101, 110, 116, 101, 100, 62, 62, 62};

.visible .entry powers(
	.param .u32 powers_param_0,
	.param .u64 .ptr .align 1 powers_param_1,
	.param .u64 .ptr .align 1 powers_param_2
)
{
	.reg .pred 	%p<10>;
	.reg .b32 	%r<28>;
	.reg .b64 	%rd<18>;
	.reg .b64 	%fd<25>;

	ld.param.u32 	%r15, [powers_param_0];
	ld.param.u64 	%rd3, [powers_param_1];
	ld.param.u64 	%rd4, [powers_param_2];
	cvta.to.global.u64 	%rd1, %rd4;
	cvta.to.global.u64 	%rd5, %rd3;
	mov.u32 	%r16, %ntid.x;
	mov.u32 	%r17, %ctaid.x;
	mov.u32 	%r18, %tid.x;
	mad.lo.s32 	%r19, %r16, %r17, %r18;
	mul.wide.s32 	%rd6, %r19, 8;
	add.s64 	%rd7, %rd5, %rd6;
	ld.global.f64 	%fd1, [%rd7];
	mul.lo.s32 	%r25, %r19, %r15;
	mul.wide.s32 	%rd8, %r25, 8;
	add.s64 	%rd9, %rd1, %rd8;
	st.global.f64 	[%rd9], %fd1;
	setp.lt.s32 	%p1, %r15, 2;
	@%p1 bra 	$L__BB0_12;
	add.s32 	%r2, %r15, -1;
	add.s32 	%r20, %r15, -2;
	and.b32  	%r3, %r2, 7;
	setp.lt.u32 	%p2, %r20, 7;
	mov.f64 	%fd22, %fd1;
	@%p2 bra 	$L__BB0_4;
	and.b32  	%r21, %r2, -8;
	neg.s32 	%r23, %r21;
	add.s64 	%rd2, %rd1, 32;
	mov.f64 	%fd22, %fd1;
$L__BB0_3:
	.pragma "nounroll";
	mul.wide.s32 	%rd10, %r25, 8;
	add.s64 	%rd11, %rd2, %rd10;
	mul.f64 	%fd9, %fd1, %fd22;
	st.global.f64 	[%rd11+-24], %fd9;
	mul.f64 	%fd10, %fd1, %fd9;
	st.global.f64 	[%rd11+-16], %fd10;
	mul.f64 	%fd11, %fd1, %fd10;
	st.global.f64 	[%rd11+-8], %fd11;
	mul.f64 	%fd12, %fd1, %fd11;
	st.global.f64 	[%rd11], %fd12;
	mul.f64 	%fd13, %fd1, %fd12;
	st.global.f64 	[%rd11+8], %fd13;
	mul.f64 	%fd14, %fd1, %fd13;
	st.global.f64 	[%rd11+16], %fd14;
	mul.f64 	%fd15, %fd1, %fd14;
	st.global.f64 	[%rd11+24], %fd15;
	add.s32 	%r25, %r25, 8;
	mul.f64 	%fd22, %fd1, %fd15;
	st.global.f64 	[%rd11+32], %fd22;
	add.s32 	%r23, %r23, 8;
	setp.ne.s32 	%p3, %r23, 0;
	@%p3 bra 	$L__BB0_3;
$L__BB0_4:
	setp.eq.s32 	%p4, %r3, 0;
	@%p4 bra 	$L__BB0_12;
	and.b32  	%r10, %r2, 3;
	setp.lt.u32 	%p5, %r3, 4;
	@%p5 bra 	$L__BB0_7;
	mul.f64 	%fd16, %fd1, %fd22;
	mul.wide.s32 	%rd12, %r25, 8;
	add.s64 	%rd13, %rd1, %rd12;
	st.global.f64 	[%rd13+8], %fd16;
	mul.f64 	%fd17, %fd1, %fd16;
	st.global.f64 	[%rd13+16], %fd17;
	mul.f64 	%fd18, %fd1, %fd17;
	st.global.f64 	[%rd13+24], %fd18;
	add.s32 	%r25, %r25, 4;
	mul.f64 	%fd22, %fd1, %fd18;
	st.global.f64 	[%rd13+32], %fd22;
$L__BB0_7:
	setp.eq.s32 	%p6, %r10, 0;
	@%p6 bra 	$L__BB0_12;
	setp.eq.s32 	%p7, %r10, 1;
	@%p7 bra 	$L__BB0_10;
	mul.f64 	%fd19, %fd1, %fd22;
	mul.wide.s32 	%rd14, %r25, 8;
	add.s64 	%rd15, %rd1, %rd14;
	st.global.f64 	[%rd15+8], %fd19;
	add.s32 	%r25, %r25, 2;
	mul.f64 	%fd22, %fd1, %fd19;
	st.global.f64 	[%rd15+16], %fd22;
$L__BB0_10:
	and.b32  	%r22, %r2, 1;
	setp.eq.b32 	%p8, %r22, 1;
	not.pred 	%p9, %p8;
	@%p9 bra 	$L__BB0_12;
	mul.f64 	%fd20, %fd1, %fd22;
	mul.wide.s32 	%rd16, %r25, 8;
	add.s64 	%rd17, %rd1, %rd16;
	st.global.f64 	[%rd17+8], %fd20;
$L__BB0_12:
	ret;

}
	// .globl	pairs_update
.visible .entry pairs_update(
	.param .u32 pairs_update_param_0,
	.param .u32 pairs_update_param_1,
	.param .u64 .ptr .align 1 pairs_update_param_2,
	.param .u64 .ptr .align 1 pairs_update_param_3,
	.param .u32 pairs_update_param_4,
	.param .u32 pairs_update_param_5,
	.param .u64 .ptr .align 1 pairs_update_param_6,
	.param .u64 .ptr .align 1 pairs_update_param_7
)
{
	.local .align 16 .b8 	__local_depot1[16];
	.reg .b64 	%SP;
	.reg .b64 	%SPL;
	.reg .pred 	%p<49>;
	.reg .b32 	%r<169>;
	.reg .b64 	%rd<226>;
	.reg .b64 	%fd<148>;

	mov.u64 	%SPL, __local_depot1;
	cvta.local.u64 	%SP, %SPL;
	ld.param.u32 	%r61, [pairs_update_param_0];
	ld.param.u64 	%rd12, [pairs_update_param_2];
	ld.param.u64 	%rd13, [pairs_update_param_3];
	ld.param.u32 	%r60, [pairs_update_param_5];
	ld.param.u64 	%rd14, [pairs_update_param_6];
	ld.param.u64 	%rd15, [pairs_update_param_7];
	cvta.to.global.u64 	%rd1, %rd13;
	cvta.to.global.u64 	%rd2, %rd15;
	cvta.to.global.u64 	%rd3, %rd12;
	cvta.to.global.u64 	%rd4, %rd14;
	add.u64 	%rd16, %SP, 0;
	add.u64 	%rd5, %SPL, 0;
	setp.gt.s32 	%p1, %r61, 0;
	@%p1 bra 	$L__BB1_2;
	mov.u64 	%rd17, $str;
	cvta.global.u64 	%rd18, %rd17;
	mov.u64 	%rd19, $str$1;
	cvta.global.u64 	%rd20, %rd19;
	mov.u64 	%rd21, __unnamed_1;
	cvta.global.u64 	%rd22, %rd21;
	{ // callseq 0, 0
	.param .b64 param0;
	st.param.b64 	[param0], %rd18;
	.param .b64 param1;
	st.param.b64 	[param1], %rd20;
	.param .b32 param2;
	st.param.b32 	[param2], 23;
	.param .b64 param3;
	st.param.b64 	[param3], %rd22;
	.param .b64 param4;
	st.param.b64 	[param4], 1;
	call.uni 
	__assertfail, 
	(
	param0, 
	param1, 
	param2, 
	param3, 
	param4
	);
	} // callseq 0
$L__BB1_2:
	ld.param.u32 	%r130, [pairs_update_param_1];
	setp.gt.s32 	%p2, %r130, 0;
	@%p2 bra 	$L__BB1_4;
	mov.u64 	%rd23, $str$2;
	cvta.global.u64 	%rd24, %rd23;
	mov.u64 	%rd25, $str$1;
	cvta.global.u64 	%rd26, %rd25;
	mov.u64 	%rd27, __unnamed_1;
	cvta.global.u64 	%rd28, %rd27;
	{ // callseq 1, 0
	.param .b64 param0;
	st.param.b64 	[param0], %rd24;
	.param .b64 param1;
	st.param.b64 	[param1], %rd26;
	.param .b32 param2;
	st.param.b32 	[param2], 24;
	.param .b64 param3;
	st.param.b64 	[param3], %rd28;
	.param .b64 param4;
	st.param.b64 	[param4], 1;
	call.uni 
	__assertfail, 
	(
	param0, 
	param1, 
	param2, 
	param3, 
	param4
	);
	} // callseq 1
$L__BB1_4:
	setp.gt.s32 	%p3, %r60, -1;
	@%p3 bra 	$L__BB1_6;
	mov.u64 	%rd29, $str$3;
	cvta.global.u64 	%rd30, %rd29;
	mov.u64 	%rd31, $str$1;
	cvta.global.u64 	%rd32, %rd31;
	mov.u64 	%rd33, __unnamed_1;
	cvta.global.u64 	%rd34, %rd33;
	{ // callseq 2, 0
	.param .b64 param0;
	st.param.b64 	[param0], %rd30;
	.param .b64 param1;
	st.param.b64 	[param1], %rd32;
	.param .b32 param2;
	st.param.b32 	[param2], 25;
	.param .b64 param3;
	st.param.b64 	[param3], %rd34;
	.param .b64 param4;
	st.param.b64 	[param4], 1;
	call.uni 
	__assertfail, 
	(
	param0, 
	param1, 
	param2, 
	param3, 
	param4
	);
	} // callseq 2
$L__BB1_6:
	ld.param.u32 	%r138, [pairs_update_param_4];
	setp.gt.s32 	%p4, %r138, 0;
	@%p4 bra 	$L__BB1_8;
	mov.u64 	%rd35, $str$4;
	cvta.global.u64 	%rd36, %rd35;
	mov.u64 	%rd37, $str$1;
	cvta.global.u64 	%rd38, %rd37;
	mov.u64 	%rd39, __unnamed_1;
	cvta.global.u64 	%rd40, %rd39;
	{ // callseq 3, 0
	.param .b64 param0;
	st.param.b64 	[param0], %rd36;
	.param .b64 param1;
	st.param.b64 	[param1], %rd38;
	.param .b32 param2;
	st.param.b32 	[param2], 26;
	.param .b64 param3;
	st.param.b64 	[param3], %rd40;
	.param .b64 param4;
	st.param.b64 	[param4], 1;
	call.uni 
	__assertfail, 
	(
	param0, 
	param1, 
	param2, 
	param3, 
	param4
	);
	} // callseq 3
$L__BB1_8:
	ld.param.u32 	%r131, [pairs_update_param_1];
	setp.lt.s32 	%p5, %r131, 1;
	mov.u32 	%r62, %ntid.x;
	mov.u32 	%r63, %ctaid.x;
	mov.u32 	%r64, %tid.x;
	mad.lo.s32 	%r1, %r62, %r63, %r64;
	@%p5 bra 	$L__BB1_21;
	ld.param.u32 	%r132, [pairs_update_param_1];
	mul.lo.s32 	%r2, %r132, %r1;
	and.b32  	%r3, %r132, 15;
	setp.lt.u32 	%p6, %r132, 16;
	mov.b32 	%r148, 0;
	@%p6 bra 	$L__BB1_12;
	ld.param.u32 	%r133, [pairs_update_param_1];
	and.b32  	%r148, %r133, 2147483632;
	mov.b32 	%r146, 0;
$L__BB1_11:
	.pragma "nounroll";
	add.s32 	%r67, %r146, %r2;
	mul.wide.s32 	%rd41, %r67, 8;
	add.s64 	%rd42, %rd3, %rd41;
	ld.global.f64 	%fd1, [%rd42];
	add.s64 	%rd43, %rd1, %rd41;
	ld.global.f64 	%fd2, [%rd43];
	add.f64 	%fd3, %fd1, %fd2;
	st.global.f64 	[%rd43], %fd3;
	ld.global.f64 	%fd4, [%rd42+8];
	ld.global.f64 	%fd5, [%rd43+8];
	add.f64 	%fd6, %fd4, %fd5;
	st.global.f64 	[%rd43+8], %fd6;
	ld.global.f64 	%fd7, [%rd42+16];
	ld.global.f64 	%fd8, [%rd43+16];
	add.f64 	%fd9, %fd7, %fd8;
	st.global.f64 	[%rd43+16], %fd9;
	ld.global.f64 	%fd10, [%rd42+24];
	ld.global.f64 	%fd11, [%rd43+24];
	add.f64 	%fd12, %fd10, %fd11;
	st.global.f64 	[%rd43+24], %fd12;
	ld.global.f64 	%fd13, [%rd42+32];
	ld.global.f64 	%fd14, [%rd43+32];
	add.f64 	%fd15, %fd13, %fd14;
	st.global.f64 	[%rd43+32], %fd15;
	ld.global.f64 	%fd16, [%rd42+40];
	ld.global.f64 	%fd17, [%rd43+40];
	add.f64 	%fd18, %fd16, %fd17;
	st.global.f64 	[%rd43+40], %fd18;
	ld.global.f64 	%fd19, [%rd42+48];
	ld.global.f64 	%fd20, [%rd43+48];
	add.f64 	%fd21, %fd19, %fd20;
	st.global.f64 	[%rd43+48], %fd21;
	ld.global.f64 	%fd22, [%rd42+56];
	ld.global.f64 	%fd23, [%rd43+56];
	add.f64 	%fd24, %fd22, %fd23;
	st.global.f64 	[%rd43+56], %fd24;
	ld.global.f64 	%fd25, [%rd42+64];
	ld.global.f64 	%fd26, [%rd43+64];
	add.f64 	%fd27, %fd25, %fd26;
	st.global.f64 	[%rd43+64], %fd27;
	ld.global.f64 	%fd28, [%rd42+72];
	ld.global.f64 	%fd29, [%rd43+72];
	add.f64 	%fd30, %fd28, %fd29;
	st.global.f64 	[%rd43+72], %fd30;
	ld.global.f64 	%fd31, [%rd42+80];
	ld.global.f64 	%fd32, [%rd43+80];
	add.f64 	%fd33, %fd31, %fd32;
	st.global.f64 	[%rd43+80], %fd33;
	ld.global.f64 	%fd34, [%rd42+88];
	ld.global.f64 	%fd35, [%rd43+88];
	add.f64 	%fd36, %fd34, %fd35;
	st.global.f64 	[%rd43+88], %fd36;
	ld.global.f64 	%fd37, [%rd42+96];
	ld.global.f64 	%fd38, [%rd43+96];
	add.f64 	%fd39, %fd37, %fd38;
	st.global.f64 	[%rd43+96], %fd39;
	ld.global.f64 	%fd40, [%rd42+104];
	ld.global.f64 	%fd41, [%rd43+104];
	add.f64 	%fd42, %fd40, %fd41;
	st.global.f64 	[%rd43+104], %fd42;
	ld.global.f64 	%fd43, [%rd42+112];
	ld.global.f64 	%fd44, [%rd43+112];
	add.f64 	%fd45, %fd43, %fd44;
	st.global.f64 	[%rd43+112], %fd45;
	ld.global.f64 	%fd46, [%rd42+120];
	ld.global.f64 	%fd47, [%rd43+120];
	add.f64 	%fd48, %fd46, %fd47;
	st.global.f64 	[%rd43+120], %fd48;
	add.s32 	%r146, %r146, 16;
	setp.ne.s32 	%p7, %r146, %r148;
	@%p7 bra 	$L__BB1_11;
$L__BB1_12:
	setp.eq.s32 	%p8, %r3, 0;
	@%p8 bra 	$L__BB1_21;
	ld.param.u32 	%r134, [pairs_update_param_1];
	and.b32  	%r8, %r134, 7;
	setp.lt.u32 	%p9, %r3, 8;
	@%p9 bra 	$L__BB1_15;
	add.s32 	%r68, %r148, %r2;
	mul.wide.s32 	%rd44, %r68, 8;
	add.s64 	%rd45, %rd3, %rd44;
	ld.global.f64 	%fd49, [%rd45];
	add.s64 	%rd46, %rd1, %rd44;
	ld.global.f64 	%fd50, [%rd46];
	add.f64 	%fd51, %fd49, %fd50;
	st.global.f64 	[%rd46], %fd51;
	ld.global.f64 	%fd52, [%rd45+8];
	ld.global.f64 	%fd53, [%rd46+8];
	add.f64 	%fd54, %fd52, %fd53;
	st.global.f64 	[%rd46+8], %fd54;
	ld.global.f64 	%fd55, [%rd45+16];
	ld.global.f64 	%fd56, [%rd46+16];
	add.f64 	%fd57, %fd55, %fd56;
	st.global.f64 	[%rd46+16], %fd57;
	ld.global.f64 	%fd58, [%rd45+24];
	ld.global.f64 	%fd59, [%rd46+24];
	add.f64 	%fd60, %fd58, %fd59;
	st.global.f64 	[%rd46+24], %fd60;
	ld.global.f64 	%fd61, [%rd45+32];
	ld.global.f64 	%fd62, [%rd46+32];
	add.f64 	%fd63, %fd61, %fd62;
	st.global.f64 	[%rd46+32], %fd63;
	ld.global.f64 	%fd64, [%rd45+40];
	ld.global.f64 	%fd65, [%rd46+40];
	add.f64 	%fd66, %fd64, %fd65;
	st.global.f64 	[%rd46+40], %fd66;
	ld.global.f64 	%fd67, [%rd45+48];
	ld.global.f64 	%fd68, [%rd46+48];
	add.f64 	%fd69, %fd67, %fd68;
	st.global.f64 	[%rd46+48], %fd69;
	ld.global.f64 	%fd70, [%rd45+56];
	ld.global.f64 	%fd71, [%rd46+56];
	add.f64 	%fd72, %fd70, %fd71;
	st.global.f64 	[%rd46+56], %fd72;
	add.s32 	%r148, %r148, 8;
$L__BB1_15:
	setp.eq.s32 	%p10, %r8, 0;
	@%p10 bra 	$L__BB1_21;
	ld.param.u32 	%r135, [pairs_update_param_1];
	and.b32  	%r11, %r135, 3;
	setp.lt.u32 	%p11, %r8, 4;
	@%p11 bra 	$L__BB1_18;
	add.s32 	%r69, %r148, %r2;
	mul.wide.s32 	%rd47, %r69, 8;
	add.s64 	%rd48, %rd3, %rd47;
	ld.global.f64 	%fd73, [%rd48];
	add.s64 	%rd49, %rd1, %rd47;
	ld.global.f64 	%fd74, [%rd49];
	add.f64 	%fd75, %fd73, %fd74;
	st.global.f64 	[%rd49], %fd75;
	ld.global.f64 	%fd76, [%rd48+8];
	ld.global.f64 	%fd77, [%rd49+8];
	add.f64 	%fd78, %fd76, %fd77;
	st.global.f64 	[%rd49+8], %fd78;
	ld.global.f64 	%fd79, [%rd48+16];
	ld.global.f64 	%fd80, [%rd49+16];
	add.f64 	%fd81, %fd79, %fd80;
	st.global.f64 	[%rd49+16], %fd81;
	ld.global.f64 	%fd82, [%rd48+24];
	ld.global.f64 	%fd83, [%rd49+24];
	add.f64 	%fd84, %fd82, %fd83;
	st.global.f64 	[%rd49+24], %fd84;
	add.s32 	%r148, %r148, 4;
$L__BB1_18:
	setp.eq.s32 	%p12, %r11, 0;
	@%p12 bra 	$L__BB1_21;
	mov.b32 	%r151, 0;
$L__BB1_20:
	.pragma "nounroll";
	add.s32 	%r71, %r148, %r2;
	mul.wide.s32 	%rd50, %r71, 8;
	add.s64 	%rd51, %rd3, %rd50;
	ld.global.f64 	%fd85, [%rd51];
	add.s64 	%rd52, %rd1, %rd50;
	ld.global.f64 	%fd86, [%rd52];
	add.f64 	%fd87, %fd85, %fd86;
	st.global.f64 	[%rd52], %fd87;
	add.s32 	%r148, %r148, 1;
	add.s32 	%r151, %r151, 1;
	setp.ne.s32 	%p13, %r151, %r11;
	@%p13 bra 	$L__BB1_20;
$L__BB1_21:
	setp.lt.s32 	%p14, %r1, 1;
	@%p14 bra 	$L__BB1_72;
	mul.wide.u32 	%rd53, %r1, 4;
	add.s64 	%rd54, %rd4, %rd53;
	ld.global.u32 	%r18, [%rd54];
	st.local.v2.u32 	[%rd5], {%r60, %r18};
	mov.u64 	%rd55, $str$5;
	cvta.global.u64 	%rd56, %rd55;
	{ // callseq 4, 0
	.param .b64 param0;
	st.param.b64 	[param0], %rd56;
	.param .b64 param1;
	st.param.b64 	[param1], %rd16;
	.param .b32 retval0;
	call.uni (retval0), 
	vprintf, 
	(
	param0, 
	param1
	);
	ld.param.b32 	%r72, [retval0];
	} // callseq 4
	setp.gt.s32 	%p15, %r18, -1;
	setp.le.s32 	%p16, %r18, %r60;
	and.pred  	%p17, %p15, %p16;
	@%p17 bra 	$L__BB1_24;
	mov.u64 	%rd58, $str$6;
	cvta.global.u64 	%rd59, %rd58;
	mov.u64 	%rd60, $str$1;
	cvta.global.u64 	%rd61, %rd60;
	mov.u64 	%rd62, __unnamed_1;
	cvta.global.u64 	%rd63, %rd62;
	{ // callseq 5, 0
	.param .b64 param0;
	st.param.b64 	[param0], %rd59;
	.param .b64 param1;
	st.param.b64 	[param1], %rd61;
	.param .b32 param2;
	st.param.b32 	[param2], 47;
	.param .b64 param3;
	st.param.b64 	[param3], %rd63;
	.param .b64 param4;
	st.param.b64 	[param4], 1;
	call.uni 
	__assertfail, 
	(
	param0, 
	param1, 
	param2, 
	param3, 
	param4
	);
	} // callseq 5
$L__BB1_24:
	add.s32 	%r74, %r1, -1;
	mul.wide.u32 	%rd64, %r74, 4;
	add.s64 	%rd65, %rd4, %rd64;
	ld.global.u32 	%r168, [%rd65];
	setp.gt.s32 	%p18, %r168, -1;
	setp.le.s32 	%p19, %r168, %r18;
	and.pred  	%p20, %p18, %p19;
	@%p20 bra 	$L__BB1_26;
	mov.u64 	%rd66, $str$7;
	cvta.global.u64 	%rd67, %rd66;
	mov.u64 	%rd68, $str$1;
	cvta.global.u64 	%rd69, %rd68;
	mov.u64 	%rd70, __unnamed_1;
	cvta.global.u64 	%rd71, %rd70;
	{ // callseq 6, 0
	.param .b64 param0;
	st.param.b64 	[param0], %rd67;
	.param .b64 param1;
	st.param.b64 	[param1], %rd69;
	.param .b32 param2;
	st.param.b32 	[param2], 49;
	.param .b64 param3;
	st.param.b64 	[param3], %rd71;
	.param .b64 param4;
	st.param.b64 	[param4], 1;
	call.uni 
	__assertfail, 
	(
	param0, 
	param1, 
	param2, 
	param3, 
	param4
	);
	} // callseq 6
$L__BB1_26:
	ld.param.u32 	%r139, [pairs_update_param_4];
	setp.lt.s32 	%p21, %r139, 1;
	mov.b64 	%rd72, 8;
	st.local.v2.u64 	[%rd5], {%rd72, %rd72};
	mov.u64 	%rd73, $str$8;
	cvta.global.u64 	%rd74, %rd73;
	{ // callseq 7, 0
	.param .b64 param0;
	st.param.b64 	[param0], %rd74;
	.param .b64 param1;
	st.param.b64 	[param1], %rd16;
	.param .b32 retval0;
	call.uni (retval0), 
	vprintf, 
	(
	param0, 
	param1
	);
	ld.param.b32 	%r76, [retval0];
	} // callseq 7
	setp.ge.s32 	%p22, %r168, %r18;
	or.pred  	%p23, %p22, %p21;
	@%p23 bra 	$L__BB1_72;
	ld.param.u32 	%r140, [pairs_update_param_4];
	and.b32  	%r20, %r140, 7;
	and.b32  	%r21, %r140, 2147483640;
	mov.b32 	%r152, 0;
	mov.u64 	%rd213, $str$9;
	mov.u64 	%rd216, $str$10;
$L__BB1_28:
	mov.b32 	%r154, 0;
$L__BB1_29:
	ld.param.u32 	%r141, [pairs_update_param_4];
	ld.param.u32 	%r136, [pairs_update_param_1];
	setp.lt.u32 	%p24, %r141, 8;
	mov.u32 	%r82, %ntid.x;
	mov.u32 	%r83, %ctaid.x;
	mov.u32 	%r84, %tid.x;
	mad.lo.s32 	%r85, %r82, %r83, %r84;
	mad.lo.s32 	%r86, %r136, %r85, %r154;
	mul.wide.s32 	%rd76, %r86, 8;
	add.s64 	%rd6, %rd3, %rd76;
	mov.b32 	%r163, 0;
	@%p24 bra 	$L__BB1_48;
	ld.param.u32 	%r142, [pairs_update_param_4];
	and.b32  	%r87, %r142, 2147483640;
	neg.s32 	%r157, %r87;
	mov.u32 	%r156, %r152;
	mov.u32 	%r158, %r168;
$L__BB1_31:
	.pragma "nounroll";
	st.local.v2.u32 	[%rd5], {%r158, %r18};
	mov.u64 	%rd77, $str$9;
	cvta.global.u64 	%rd78, %rd77;
	add.u64 	%rd79, %SP, 0;
	{ // callseq 8, 0
	.param .b64 param0;
	st.param.b64 	[param0], %rd78;
	.param .b64 param1;
	st.param.b64 	[param1], %rd79;
	.param .b32 retval0;
	call.uni (retval0), 
	vprintf, 
	(
	param0, 
	param1
	);
	ld.param.b32 	%r88, [retval0];
	} // callseq 8
	setp.lt.s32 	%p25, %r158, %r60;
	@%p25 bra 	$L__BB1_33;
	mov.u64 	%rd80, $str$10;
	cvta.global.u64 	%rd81, %rd80;
	mov.u64 	%rd82, $str$1;
	cvta.global.u64 	%rd83, %rd82;
	mov.u64 	%rd84, __unnamed_1;
	cvta.global.u64 	%rd85, %rd84;
	{ // callseq 9, 0
	.param .b64 param0;
	st.param.b64 	[param0], %rd81;
	.param .b64 param1;
	st.param.b64 	[param1], %rd83;
	.param .b32 param2;
	st.param.b32 	[param2], 70;
	.param .b64 param3;
	st.param.b64 	[param3], %rd85;
	.param .b64 param4;
	st.param.b64 	[param4], 1;
	call.uni 
	__assertfail, 
	(
	param0, 
	param1, 
	param2, 
	param3, 
	param4
	);
	} // callseq 9
$L__BB1_33:
	mul.wide.s32 	%rd86, %r156, 8;
	add.s64 	%rd87, %rd3, %rd86;
	add.s64 	%rd7, %rd87, 32;
	ld.global.f64 	%fd88, [%rd6];
	ld.global.f64 	%fd89, [%rd87];
	mul.wide.s32 	%rd88, %r158, 8;
	add.s64 	%rd8, %rd2, %rd88;
	ld.global.f64 	%fd90, [%rd8];
	fma.rn.f64 	%fd91, %fd88, %fd89, %fd90;
	st.global.f64 	[%rd8], %fd91;
	add.s32 	%r30, %r158, 1;
	st.local.v2.u32 	[%rd5], {%r30, %r18};
	mov.u64 	%rd89, $str$9;
	cvta.global.u64 	%rd90, %rd89;
	add.u64 	%rd91, %SP, 0;
	{ // callseq 10, 0
	.param .b64 param0;
	st.param.b64 	[param0], %rd90;
	.param .b64 param1;
	st.param.b64 	[param1], %rd91;
	.param .b32 retval0;
	call.uni (retval0), 
	vprintf, 
	(
	param0, 
	param1
	);
	ld.param.b32 	%r90, [retval0];
	} // callseq 10
	setp.lt.s32 	%p26, %r30, %r60;
	@%p26 bra 	$L__BB1_35;
	mov.u64 	%rd92, $str$10;
	cvta.global.u64 	%rd93, %rd92;
	mov.u64 	%rd94, $str$1;
	cvta.global.u64 	%rd95, %rd94;
	mov.u64 	%rd96, __unnamed_1;
	cvta.global.u64 	%rd97, %rd96;
	{ // callseq 11, 0
	.param .b64 param0;
	st.param.b64 	[param0], %rd93;
	.param .b64 param1;
	st.param.b64 	[param1], %rd95;
	.param .b32 param2;
	st.param.b32 	[param2], 70;
	.param .b64 param3;
	st.param.b64 	[param3], %rd97;
	.param .b64 param4;
	st.param.b64 	[param4], 1;
	call.uni 
	__assertfail, 
	(
	param0, 
	param1, 
	param2, 
	param3, 
	param4
	);
	} // callseq 11
$L__BB1_35:
	ld.global.f64 	%fd92, [%rd6];
	ld.global.f64 	%fd93, [%rd7+-24];
	ld.global.f64 	%fd94, [%rd8+8];
	fma.rn.f64 	%fd95, %fd92, %fd93, %fd94;
	st.global.f64 	[%rd8+8], %fd95;
	add.s32 	%r31, %r30, 1;
	st.local.v2.u32 	[%rd5], {%r31, %r18};
	mov.u64 	%rd98, $str$9;
	cvta.global.u64 	%rd99, %rd98;
	add.u64 	%rd100, %SP, 0;
	{ // callseq 12, 0
	.param .b64 param0;
	st.param.b64 	[param0], %rd99;
	.param .b64 param1;
	st.param.b64 	[param1], %rd100;
	.param .b32 retval0;
	call.uni (retval0), 
	vprintf, 
	(
	param0, 
	param1
	);
	ld.param.b32 	%r92, [retval0];
	} // callseq 12
	setp.lt.s32 	%p27, %r31, %r60;
	@%p27 bra 	$L__BB1_37;
	mov.u64 	%rd101, $str$10;
	cvta.global.u64 	%rd102, %rd101;
	mov.u64 	%rd103, $str$1;
	cvta.global.u64 	%rd104, %rd103;
	mov.u64 	%rd105, __unnamed_1;
	cvta.global.u64 	%rd106, %rd105;
	{ // callseq 13, 0
	.param .b64 param0;
	st.param.b64 	[param0], %rd102;
	.param .b64 param1;
	st.param.b64 	[param1], %rd104;
	.param .b32 param2;
	st.param.b32 	[param2], 70;
	.param .b64 param3;
	st.param.b64 	[param3], %rd106;
	.param .b64 param4;
	st.param.b64 	[param4], 1;
	call.uni 
	__assertfail, 
	(
	param0, 
	param1, 
	param2, 
	param3, 
	param4
	);
	} // callseq 13
$L__BB1_37:
	ld.global.f64 	%fd96, [%rd6];
	ld.global.f64 	%fd97, [%rd7+-16];
	ld.global.f64 	%fd98, [%rd8+16];
	fma.rn.f64 	%fd99, %fd96, %fd97, %fd98;
	st.global.f64 	[%rd8+16], %fd99;
	add.s32 	%r32, %r31, 1;
	st.local.v2.u32 	[%rd5], {%r32, %r18};
	mov.u64 	%rd107, $str$9;
	cvta.global.u64 	%rd108, %rd107;
	add.u64 	%rd109, %SP, 0;
	{ // callseq 14, 0
	.param .b64 param0;
	st.param.b64 	[param0], %rd108;
	.param .b64 param1;
	st.param.b64 	[param1], %rd109;
	.param .b32 retval0;
	call.uni (retval0), 
	vprintf, 
	(
	param0, 
	param1
	);
	ld.param.b32 	%r94, [retval0];
	} // callseq 14
	setp.lt.s32 	%p28, %r32, %r60;
	@%p28 bra 	$L__BB1_39;
	mov.u64 	%rd110, $str$10;
	cvta.global.u64 	%rd111, %rd110;
	mov.u64 	%rd112, $str$1;
	cvta.global.u64 	%rd113, %rd112;
	mov.u64 	%rd114, __unnamed_1;
	cvta.global.u64 	%rd115, %rd114;
	{ // callseq 15, 0
	.param .b64 param0;
	st.param.b64 	[param0], %rd111;
	.param .b64 param1;
	st.param.b64 	[param1], %rd113;
	.param .b32 param2;
	st.param.b32 	[param2], 70;
	.param .b64 param3;
	st.param.b64 	[param3], %rd115;
	.param .b64 param4;
	st.param.b64 	[param4], 1;
	call.uni 
	__assertfail, 
	(
	param0, 
	param1, 
	param2, 
	param3, 
	param4
	);
	} // callseq 15
$L__BB1_39:
	ld.global.f64 	%fd100, [%rd6];
	ld.global.f64 	%fd101, [%rd7+-8];
	ld.global.f64 	%fd102, [%rd8+24];
	fma.rn.f64 	%fd103, %fd100, %fd101, %fd102;
	st.global.f64 	[%rd8+24], %fd103;
	add.s32 	%r33, %r32, 1;
	st.local.v2.u32 	[%rd5], {%r33, %r18};
	mov.u64 	%rd116, $str$9;
	cvta.global.u64 	%rd117, %rd116;
	add.u64 	%rd118, %SP, 0;
	{ // callseq 16, 0
	.param .b64 param0;
	st.param.b64 	[param0], %rd117;
	.param .b64 param1;
	st.param.b64 	[param1], %rd118;
	.param .b32 retval0;
	call.uni (retval0), 
	vprintf, 
	(
	param0, 
	param1
	);
	ld.param.b32 	%r96, [retval0];
	} // callseq 16
	setp.lt.s32 	%p29, %r33, %r60;
	@%p29 bra 	$L__BB1_41;
	mov.u64 	%rd119, $str$10;
	cvta.global.u64 	%rd120, %rd119;
	mov.u64 	%rd121, $str$1;
	cvta.global.u64 	%rd122, %rd121;
	mov.u64 	%rd123, __unnamed_1;
	cvta.global.u64 	%rd124, %rd123;
	{ // callseq 17, 0
	.param .b64 param0;
	st.param.b64 	[param0], %rd120;
	.param .b64 param1;
	st.param.b64 	[param1], %rd122;
	.param .b32 param2;
	st.param.b32 	[param2], 70;
	.param .b64 param3;
	st.param.b64 	[param3], %rd124;
	.param .b64 param4;
	st.param.b64 	[param4], 1;
	call.uni 
	__assertfail, 
	(
	param0, 
	param1, 
	param2, 
	param3, 
	param4
	);
	} // callseq 17
$L__BB1_41:
	ld.global.f64 	%fd104, [%rd6];
	ld.global.f64 	%fd105, [%rd7];
	ld.global.f64 	%fd106, [%rd8+32];
	fma.rn.f64 	%fd107, %fd104, %fd105, %fd106;
	st.global.f64 	[%rd8+32], %fd107;
	add.s32 	%r34, %r33, 1;
	st.local.v2.u32 	[%rd5], {%r34, %r18};
	mov.u64 	%rd125, $str$9;
	cvta.global.u64 	%rd126, %rd125;
	add.u64 	%rd127, %SP, 0;
	{ // callseq 18, 0
	.param .b64 param0;
	st.param.b64 	[param0], %rd126;
	.param .b64 param1;
	st.param.b64 	[param1], %rd127;
	.param .b32 retval0;
	call.uni (retval0), 
	vprintf, 
	(
	param0, 
	param1
	);
	ld.param.b32 	%r98, [retval0];
	} // callseq 18
	setp.lt.s32 	%p30, %r34, %r60;
	@%p30 bra 	$L__BB1_43;
	mov.u64 	%rd128, $str$10;
	cvta.global.u64 	%rd129, %rd128;
	mov.u64 	%rd130, $str$1;
	cvta.global.u64 	%rd131, %rd130;
	mov.u64 	%rd132, __unnamed_1;
	cvta.global.u64 	%rd133, %rd132;
	{ // callseq 19, 0
	.param .b64 param0;
	st.param.b64 	[param0], %rd129;
	.param .b64 param1;
	st.param.b64 	[param1], %rd131;
	.param .b32 param2;
	st.param.b32 	[param2], 70;
	.param .b64 param3;
	st.param.b64 	[param3], %rd133;
	.param .b64 param4;
	st.param.b64 	[param4], 1;
	call.uni 
	__assertfail, 
	(
	param0, 
	param1, 
	param2, 
	param3, 
	param4
	);
	} // callseq 19
$L__BB1_43:
	ld.global.f64 	%fd108, [%rd6];
	ld.global.f64 	%fd109, [%rd7+8];
	ld.global.f64 	%fd110, [%rd8+40];
	fma.rn.f64 	%fd111, %fd108, %fd109, %fd110;
	st.global.f64 	[%rd8+40], %fd111;
	add.s32 	%r35, %r34, 1;
	st.local.v2.u32 	[%rd5], {%r35, %r18};
	mov.u64 	%rd134, $str$9;
	cvta.global.u64 	%rd135, %rd134;
	add.u64 	%rd136, %SP, 0;
	{ // callseq 20, 0
	.param .b64 param0;
	st.param.b64 	[param0], %rd135;
	.param .b64 param1;
	st.param.b64 	[param1], %rd136;
	.param .b32 retval0;
	call.uni (retval0), 
	vprintf, 
	(
	param0, 
	param1
	);
	ld.param.b32 	%r100, [retval0];
	} // callseq 20
	setp.lt.s32 	%p31, %r35, %r60;
	@%p31 bra 	$L__BB1_45;
	mov.u64 	%rd137, $str$10;
	cvta.global.u64 	%rd138, %rd137;
	mov.u64 	%rd139, $str$1;
	cvta.global.u64 	%rd140, %rd139;
	mov.u64 	%rd141, __unnamed_1;
	cvta.global.u64 	%rd142, %rd141;
	{ // callseq 21, 0
	.param .b64 param0;
	st.param.b64 	[param0], %rd138;
	.param .b64 param1;
	st.param.b64 	[param1], %rd140;
	.param .b32 param2;
	st.param.b32 	[param2], 70;
	.param .b64 param3;
	st.param.b64 	[param3], %rd142;
	.param .b64 param4;
	st.param.b64 	[param4], 1;
	call.uni 
	__assertfail, 
	(
	param0, 
	param1, 
	param2, 
	param3, 
	param4
	);
	} // callseq 21
$L__BB1_45:
	ld.global.f64 	%fd112, [%rd6];
	ld.global.f64 	%fd113, [%rd7+16];
	ld.global.f64 	%fd114, [%rd8+48];
	fma.rn.f64 	%fd115, %fd112, %fd113, %fd114;
	st.global.f64 	[%rd8+48], %fd115;
	add.s32 	%r36, %r35, 1;
	st.local.v2.u32 	[%rd5], {%r36, %r18};
	mov.u64 	%rd143, $str$9;
	cvta.global.u64 	%rd144, %rd143;
	add.u64 	%rd145, %SP, 0;
	{ // callseq 22, 0
	.param .b64 param0;
	st.param.b64 	[param0], %rd144;
	.param .b64 param1;
	st.param.b64 	[param1], %rd145;
	.param .b32 retval0;
	call.uni (retval0), 
	vprintf, 
	(
	param0, 
	param1
	);
	ld.param.b32 	%r102, [retval0];
	} // callseq 22
	setp.lt.s32 	%p32, %r36, %r60;
	@%p32 bra 	$L__BB1_47;
	mov.u64 	%rd146, $str$10;
	cvta.global.u64 	%rd147, %rd146;
	mov.u64 	%rd148, $str$1;
	cvta.global.u64 	%rd149, %rd148;
	mov.u64 	%rd150, __unnamed_1;
	cvta.global.u64 	%rd151, %rd150;
	{ // callseq 23, 0
	.param .b64 param0;
	st.param.b64 	[param0], %rd147;
	.param .b64 param1;
	st.param.b64 	[param1], %rd149;
	.param .b32 param2;
	st.param.b32 	[param2], 70;
	.param .b64 param3;
	st.param.b64 	[param3], %rd151;
	.param .b64 param4;
	st.param.b64 	[param4], 1;
	call.uni 
	__assertfail, 
	(
	param0, 
	param1, 
	param2, 
	param3, 
	param4
	);
	} // callseq 23
$L__BB1_47:
	ld.global.f64 	%fd116, [%rd6];
	ld.global.f64 	%fd117, [%rd7+24];
	ld.global.f64 	%fd118, [%rd8+56];
	fma.rn.f64 	%fd119, %fd116, %fd117, %fd118;
	st.global.f64 	[%rd8+56], %fd119;
	add.s32 	%r168, %r158, 8;
	add.s32 	%r157, %r157, 8;
	add.s32 	%r156, %r156, 8;
	setp.ne.s32 	%p33, %r157, 0;
	add.s32 	%r158, %r36, 1;
	mov.u32 	%r163, %r21;
	@%p33 bra 	$L__BB1_31;
$L__BB1_48:
	setp.eq.s32 	%p34, %r20, 0;
	@%p34 bra 	$L__BB1_70;
	add.s32 	%r105, %r20, -1;
	setp.lt.u32 	%p35, %r105, 3;
	@%p35 bra 	$L__BB1_59;
	st.local.v2.u32 	[%rd5], {%r168, %r18};
	mov.u64 	%rd152, $str$9;
	cvta.global.u64 	%rd153, %rd152;
	add.u64 	%rd154, %SP, 0;
	{ // callseq 24, 0
	.param .b64 param0;
	st.param.b64 	[param0], %rd153;
	.param .b64 param1;
	st.param.b64 	[param1], %rd154;
	.param .b32 retval0;
	call.uni (retval0), 
	vprintf, 
	(
	param0, 
	param1
	);
	ld.param.b32 	%r106, [retval0];
	} // callseq 24
	setp.lt.s32 	%p36, %r168, %r60;
	@%p36 bra 	$L__BB1_52;
	mov.u64 	%rd155, $str$10;
	cvta.global.u64 	%rd156, %rd155;
	mov.u64 	%rd157, $str$1;
	cvta.global.u64 	%rd158, %rd157;
	mov.u64 	%rd159, __unnamed_1;
	cvta.global.u64 	%rd160, %rd159;
	{ // callseq 25, 0
	.param .b64 param0;
	st.param.b64 	[param0], %rd156;
	.param .b64 param1;
	st.param.b64 	[param1], %rd158;
	.param .b32 param2;
	st.param.b32 	[param2], 70;
	.param .b64 param3;
	st.param.b64 	[param3], %rd160;
	.param .b64 param4;
	st.param.b64 	[param4], 1;
	call.uni 
	__assertfail, 
	(
	param0, 
	param1, 
	param2, 
	param3, 
	param4
	);
	} // callseq 25
$L__BB1_52:
	ld.global.f64 	%fd120, [%rd6];
	add.s32 	%r108, %r163, %r152;
	mul.wide.s32 	%rd161, %r108, 8;
	add.s64 	%rd9, %rd3, %rd161;
	ld.global.f64 	%fd121, [%rd9];
	mul.wide.s32 	%rd162, %r168, 8;
	add.s64 	%rd10, %rd2, %rd162;
	ld.global.f64 	%fd122, [%rd10];
	fma.rn.f64 	%fd123, %fd120, %fd121, %fd122;
	st.global.f64 	[%rd10], %fd123;
	add.s32 	%r109, %r168, 1;
	st.local.v2.u32 	[%rd5], {%r109, %r18};
	mov.u64 	%rd163, $str$9;
	cvta.global.u64 	%rd164, %rd163;
	add.u64 	%rd165, %SP, 0;
	{ // callseq 26, 0
	.param .b64 param0;
	st.param.b64 	[param0], %rd164;
	.param .b64 param1;
	st.param.b64 	[param1], %rd165;
	.param .b32 retval0;
	call.uni (retval0), 
	vprintf, 
	(
	param0, 
	param1
	);
	ld.param.b32 	%r110, [retval0];
	} // callseq 26
	setp.lt.s32 	%p37, %r109, %r60;
	@%p37 bra 	$L__BB1_54;
	mov.u64 	%rd166, $str$10;
	cvta.global.u64 	%rd167, %rd166;
	mov.u64 	%rd168, $str$1;
	cvta.global.u64 	%rd169, %rd168;
	mov.u64 	%rd170, __unnamed_1;
	cvta.global.u64 	%rd171, %rd170;
	{ // callseq 27, 0
	.param .b64 param0;
	st.param.b64 	[param0], %rd167;
	.param .b64 param1;
	st.param.b64 	[param1], %rd169;
	.param .b32 param2;
	st.param.b32 	[param2], 70;
	.param .b64 param3;
	st.param.b64 	[param3], %rd171;
	.param .b64 param4;
	st.param.b64 	[param4], 1;
	call.uni 
	__assertfail, 
	(
	param0, 
	param1, 
	param2, 
	param3, 
	param4
	);
	} // callseq 27
$L__BB1_54:
	ld.global.f64 	%fd124, [%rd6];
	ld.global.f64 	%fd125, [%rd9+8];
	ld.global.f64 	%fd126, [%rd10+8];
	fma.rn.f64 	%fd127, %fd124, %fd125, %fd126;
	st.global.f64 	[%rd10+8], %fd127;
	add.s32 	%r112, %r168, 2;
	st.local.v2.u32 	[%rd5], {%r112, %r18};
	mov.u64 	%rd172, $str$9;
	cvta.global.u64 	%rd173, %rd172;
	add.u64 	%rd174, %SP, 0;
	{ // callseq 28, 0
	.param .b64 param0;
	st.param.b64 	[param0], %rd173;
	.param .b64 param1;
	st.param.b64 	[param1], %rd174;
	.param .b32 retval0;
	call.uni (retval0), 
	vprintf, 
	(
	param0, 
	param1
	);
	ld.param.b32 	%r113, [retval0];
	} // callseq 28
	setp.lt.s32 	%p38, %r112, %r60;
	@%p38 bra 	$L__BB1_56;
	mov.u64 	%rd175, $str$10;
	cvta.global.u64 	%rd176, %rd175;
	mov.u64 	%rd177, $str$1;
	cvta.global.u64 	%rd178, %rd177;
	mov.u64 	%rd179, __unnamed_1;
	cvta.global.u64 	%rd180, %rd179;
	{ // callseq 29, 0
	.param .b64 param0;
	st.param.b64 	[param0], %rd176;
	.param .b64 param1;
	st.param.b64 	[param1], %rd178;
	.param .b32 param2;
	st.param.b32 	[param2], 70;
	.param .b64 param3;
	st.param.b64 	[param3], %rd180;
	.param .b64 param4;
	st.param.b64 	[param4], 1;
	call.uni 
	__assertfail, 
	(
	param0, 
	param1, 
	param2, 
	param3, 
	param4
	);
	} // callseq 29
$L__BB1_56:
	ld.global.f64 	%fd128, [%rd6];
	ld.global.f64 	%fd129, [%rd9+16];
	ld.global.f64 	%fd130, [%rd10+16];
	fma.rn.f64 	%fd131, %fd128, %fd129, %fd130;
	st.global.f64 	[%rd10+16], %fd131;
	add.s32 	%r115, %r168, 3;
	st.local.v2.u32 	[%rd5], {%r115, %r18};
	mov.u64 	%rd181, $str$9;
	cvta.global.u64 	%rd182, %rd181;
	add.u64 	%rd183, %SP, 0;
	{ // callseq 30, 0
	.param .b64 param0;
	st.param.b64 	[param0], %rd182;
	.param .b64 param1;
	st.param.b64 	[param1], %rd183;
	.param .b32 retval0;
	call.uni (retval0), 
	vprintf, 
	(
	param0, 
	param1
	);
	ld.param.b32 	%r116, [retval0];
	} // callseq 30
	setp.lt.s32 	%p39, %r115, %r60;
	@%p39 bra 	$L__BB1_58;
	mov.u64 	%rd184, $str$10;
	cvta.global.u64 	%rd185, %rd184;
	mov.u64 	%rd186, $str$1;
	cvta.global.u64 	%rd187, %rd186;
	mov.u64 	%rd188, __unnamed_1;
	cvta.global.u64 	%rd189, %rd188;
	{ // callseq 31, 0
	.param .b64 param0;
	st.param.b64 	[param0], %rd185;
	.param .b64 param1;
	st.param.b64 	[param1], %rd187;
	.param .b32 param2;
	st.param.b32 	[param2], 70;
	.param .b64 param3;
	st.param.b64 	[param3], %rd189;
	.param .b64 param4;
	st.param.b64 	[param4], 1;
	call.uni 
	__assertfail, 
	(
	param0, 
	param1, 
	param2, 
	param3, 
	param4
	);
	} // callseq 31
$L__BB1_58:
	ld.global.f64 	%fd132, [%rd6];
	ld.global.f64 	%fd133, [%rd9+24];
	ld.global.f64 	%fd134, [%rd10+24];
	fma.rn.f64 	%fd135, %fd132, %fd133, %fd134;
	st.global.f64 	[%rd10+24], %fd135;
	add.s32 	%r168, %r168, 4;
	add.s32 	%r163, %r163, 4;
$L__BB1_59:
	ld.param.u32 	%r143, [pairs_update_param_4];
	and.b32  	%r119, %r143, 3;
	setp.eq.s32 	%p40, %r119, 0;
	@%p40 bra 	$L__BB1_70;
	setp.eq.s32 	%p41, %r119, 1;
	@%p41 bra 	$L__BB1_66;
	st.local.v2.u32 	[%rd5], {%r168, %r18};
	mov.u64 	%rd190, $str$9;
	cvta.global.u64 	%rd191, %rd190;
	add.u64 	%rd192, %SP, 0;
	{ // callseq 32, 0
	.param .b64 param0;
	st.param.b64 	[param0], %rd191;
	.param .b64 param1;
	st.param.b64 	[param1], %rd192;
	.param .b32 retval0;
	call.uni (retval0), 
	vprintf, 
	(
	param0, 
	param1
	);
	ld.param.b32 	%r120, [retval0];
	} // callseq 32
	setp.lt.s32 	%p42, %r168, %r60;
	@%p42 bra 	$L__BB1_63;
	mov.u64 	%rd193, $str$10;
	cvta.global.u64 	%rd194, %rd193;
	mov.u64 	%rd195, $str$1;
	cvta.global.u64 	%rd196, %rd195;
	mov.u64 	%rd197, __unnamed_1;
	cvta.global.u64 	%rd198, %rd197;
	{ // callseq 33, 0
	.param .b64 param0;
	st.param.b64 	[param0], %rd194;
	.param .b64 param1;
	st.param.b64 	[param1], %rd196;
	.param .b32 param2;
	st.param.b32 	[param2], 70;
	.param .b64 param3;
	st.param.b64 	[param3], %rd198;
	.param .b64 param4;
	st.param.b64 	[param4], 1;
	call.uni 
	__assertfail, 
	(
	param0, 
	param1, 
	param2, 
	param3, 
	param4
	);
	} // callseq 33
$L__BB1_63:
	ld.global.f64 	%fd136, [%rd6];
	add.s32 	%r122, %r163, %r152;
	mul.wide.s32 	%rd199, %r122, 8;
	add.s64 	%rd11, %rd3, %rd199;
	ld.global.f64 	%fd137, [%rd11];
	mul.wide.s32 	%rd200, %r168, 8;
	add.s64 	%rd201, %rd2, %rd200;
	ld.global.f64 	%fd138, [%rd201];
	fma.rn.f64 	%fd139, %fd136, %fd137, %fd138;
	st.global.f64 	[%rd201], %fd139;
	add.s32 	%r123, %r168, 1;
	st.local.v2.u32 	[%rd5], {%r123, %r18};
	mov.u64 	%rd202, $str$9;
	cvta.global.u64 	%rd203, %rd202;
	add.u64 	%rd204, %SP, 0;
	{ // callseq 34, 0
	.param .b64 param0;
	st.param.b64 	[param0], %rd203;
	.param .b64 param1;
	st.param.b64 	[param1], %rd204;
	.param .b32 retval0;
	call.uni (retval0), 
	vprintf, 
	(
	param0, 
	param1
	);
	ld.param.b32 	%r124, [retval0];
	} // callseq 34
	setp.lt.s32 	%p43, %r123, %r60;
	@%p43 bra 	$L__BB1_65;
	mov.u64 	%rd205, $str$10;
	cvta.global.u64 	%rd206, %rd205;
	mov.u64 	%rd207, $str$1;
	cvta.global.u64 	%rd208, %rd207;
	mov.u64 	%rd209, __unnamed_1;
	cvta.global.u64 	%rd210, %rd209;
	{ // callseq 35, 0
	.param .b64 param0;
	st.param.b64 	[param0], %rd206;
	.param .b64 param1;
	st.param.b64 	[param1], %rd208;
	.param .b32 param2;
	st.param.b32 	[param2], 70;
	.param .b64 param3;
	st.param.b64 	[param3], %rd210;
	.param .b64 param4;
	st.param.b64 	[param4], 1;
	call.uni 
	__assertfail, 
	(
	param0, 
	param1, 
	param2, 
	param3, 
	param4
	);
	} // callseq 35
$L__BB1_65:
	ld.global.f64 	%fd140, [%rd6];
	ld.global.f64 	%fd141, [%rd11+8];
	mul.wide.s32 	%rd211, %r168, 8;
	add.s64 	%rd212, %rd2, %rd211;
	ld.global.f64 	%fd142, [%rd212+8];
	fma.rn.f64 	%fd143, %fd140, %fd141, %fd142;
	st.global.f64 	[%rd212+8], %fd143;
	add.s32 	%r168, %r168, 2;
	add.s32 	%r163, %r163, 2;
$L__BB1_66:
	ld.param.u32 	%r144, [pairs_update_param_4];
	and.b32  	%r126, %r144, 1;
	setp.eq.b32 	%p44, %r126, 1;
	not.pred 	%p45, %p44;
	@%p45 bra 	$L__BB1_70;
	st.local.v2.u32 	[%rd5], {%r168, %r18};
	cvta.global.u64 	%rd214, %rd213;
	{ // callseq 36, 0
	.param .b64 param0;
	st.param.b64 	[param0], %rd214;
	.param .b64 param1;
	st.param.b64 	[param1], %rd16;
	.param .b32 retval0;
	call.uni (retval0), 
	vprintf, 
	(
	param0, 
	param1
	);
	ld.param.b32 	%r127, [retval0];
	} // callseq 36
	setp.lt.s32 	%p46, %r168, %r60;
	@%p46 bra 	$L__BB1_69;
	cvta.global.u64 	%rd217, %rd216;
	mov.u64 	%rd218, $str$1;
	cvta.global.u64 	%rd219, %rd218;
	mov.u64 	%rd220, __unnamed_1;
	cvta.global.u64 	%rd221, %rd220;
	{ // callseq 37, 0
	.param .b64 param0;
	st.param.b64 	[param0], %rd217;
	.param .b64 param1;
	st.param.b64 	[param1], %rd219;
	.param .b32 param2;
	st.param.b32 	[param2], 70;
	.param .b64 param3;
	st.param.b64 	[param3], %rd221;
	.param .b64 param4;
	st.param.b64 	[param4], 1;
	call.uni 
	__assertfail, 
	(
	param0, 
	param1, 
	param2, 
	param3, 
	param4
	);
	} // callseq 37
$L__BB1_69:
	ld.global.f64 	%fd144, [%rd6];
	add.s32 	%r129, %r163, %r152;
	mul.wide.s32 	%rd222, %r129, 8;
	add.s64 	%rd223, %rd3, %rd222;
	ld.global.f64 	%fd145, [%rd223];
	mul.wide.s32 	%rd224, %r168, 8;
	add.s64 	%rd225, %rd2, %rd224;
	ld.global.f64 	%fd146, [%rd225];
	fma.rn.f64 	%fd147, %fd144, %fd145, %fd146;
	st.global.f64 	[%rd225], %fd147;
	add.s32 	%r168, %r168, 1;
$L__BB1_70:
	ld.param.u32 	%r145, [pairs_update_param_4];
	add.s32 	%r154, %r154, 1;
	setp.ne.s32 	%p47, %r154, %r145;
	@%p47 bra 	$L__BB1_29;
	ld.param.u32 	%r137, [pairs_update_param_1];
	add.s32 	%r152, %r152, %r137;
	setp.lt.s32 	%p48, %r168, %r18;
	@%p48 bra 	$L__BB1_28;
$L__BB1_72:
	ret;

}
	// .globl	moments
.visible .entry moments(
	.param .u32 moments_param_0,
	.param .u32 moments_param_1,
	.param .f64 moments_param_2,
	.param .u32 moments_param_3,
	.param .u32 moments_param_4,
	.param .u64 .ptr .align 1 moments_param_5,
	.param .u32 moments_param_6,
	.param .u64 .ptr .align 1 moments_param_7,
	.param .u64 .ptr .align 1 moments_param_8,
	.param .u64 .ptr .align 1 moments_param_9
)
{
	.reg .b32 	%r<3>;
	.reg .b64 	%rd<3>;

	mov.u64 	%rd1, $str$11;
	cvta.global.u64 	%rd2, %rd1;
	{ // callseq 38, 0
	.param .b64 param0;
	st.param.b64 	[param0], %rd2;
	.param .b64 param1;
	st.param.b64 	[param1], 0;
	.param .b32 retval0;
	call.uni (retval0), 
	vprintf, 
	(
	param0, 
	param1
	);
	ld.param.b32 	%r1, [retval0];
	} // callseq 38
	ret;

}


// ===== COMPILED SASS (sm_100) =====

	.target	sm_100

	.elftype	@"ET_EXEC"


//--------------------- .note.nv.tkinfo           --------------------------
	.section	.note.nv.tkinfo,"",@"SHT_NOTE"
	.sectionflags	@"SHF_NOTE_NV_TKINFO"
	.tkinfo
        /*0018*/ 	.word	0x00000002
        /*0030*/ 	.string	""
        /*0030*/ 	.string	"ptxas"
        /*0030*/ 	.string	"Cuda compilation tools, release 13.0, V13.0.88"
        /*0030*/ 	.string	"Build cuda_13.0.r13.0/compiler.36424714_0"
        /*0030*/ 	.string	"-arch sm_100 -m 64 "



//--------------------- .note.nv.cuinfo           --------------------------
	.section	.note.nv.cuinfo,"",@"SHT_NOTE"
	.sectionflags	@"SHF_NOTE_NV_CUINFO"
        /*0018*/ 	.short	0x0002
        /*001a*/ 	.short	0x0064
        /*001c*/ 	.short	0x0082
	.zero		2


//--------------------- .nv.info                  --------------------------
	.section	.nv.info,"",@"SHT_CUDA_INFO"
	.align	4


	//----- nvinfo : EIATTR_REGCOUNT
	.align		4
        /*0000*/ 	.byte	0x04, 0x2f
        /*0002*/ 	.short	(.L_14 - .L_13)
	.align		4
.L_13:
        /*0004*/ 	.word	index@(powers)
        /*0008*/ 	.word	0x0000001d


	//----- nvinfo : EIATTR_FRAME_SIZE
	.align		4
.L_14:
        /*000c*/ 	.byte	0x04, 0x11
        /*000e*/ 	.short	(.L_16 - .L_15)
	.align		4
.L_15:
        /*0010*/ 	.word	index@(powers)
        /*0014*/ 	.word	0x00000000


	//----- nvinfo : EIATTR_REGCOUNT
	.align		4
.L_16:
        /*0018*/ 	.byte	0x04, 0x2f
        /*001a*/ 	.short	(.L_18 - .L_17)
	.align		4
.L_17:
        /*001c*/ 	.word	index@(pairs_update)
        /*0020*/ 	.word	0x00000026


	//----- nvinfo : EIATTR_FRAME_SIZE
	.align		4
.L_18:
        /*0024*/ 	.byte	0x04, 0x11
        /*0026*/ 	.short	(.L_20 - .L_19)
	.align		4
.L_19:
        /*0028*/ 	.word	index@(pairs_update)
        /*002c*/ 	.word	0x00000010


	//----- nvinfo : EIATTR_REGCOUNT
	.align		4
.L_20:
        /*0030*/ 	.byte	0x04, 0x2f
        /*0032*/ 	.short	(.L_22 - .L_21)
	.align		4
.L_21:
        /*0034*/ 	.word	index@(moments)
        /*0038*/ 	.word	0x00000018


	//----- nvinfo : EIATTR_FRAME_SIZE
	.align		4
.L_22:
        /*003c*/ 	.byte	0x04, 0x11
        /*003e*/ 	.short	(.L_24 - .L_23)
	.align		4
.L_23:
        /*0040*/ 	.word	index@(moments)
        /*0044*/ 	.word	0x00000000


	//----- nvinfo : EIATTR_MIN_STACK_SIZE
	.align		4
.L_24:
        /*0048*/ 	.byte	0x04, 0x12
        /*004a*/ 	.short	(.L_26 - .L_25)
	.align		4
.L_25:
        /*004c*/ 	.word	index@(moments)
        /*0050*/ 	.word	0x00000000


	//----- nvinfo : EIATTR_MIN_STACK_SIZE
	.align		4
.L_26:
        /*0054*/ 	.byte	0x04, 0x12
        /*0056*/ 	.short	(.L_28 - .L_27)
	.align		4
.L_27:
        /*0058*/ 	.word	index@(pairs_update)
        /*005c*/ 	.word	0x00000010


	//----- nvinfo : EIATTR_MIN_STACK_SIZE
	.align		4
.L_28:
        /*0060*/ 	.byte	0x04, 0x12
        /*0062*/ 	.short	(.L_30 - .L_29)
	.align		4
.L_29:
        /*0064*/ 	.word	index@(powers)
        /*0068*/ 	.word	0x00000000
.L_30:


//--------------------- .nv.compat                --------------------------
	.section	.nv.compat,"",@"SHT_CUDA_COMPAT_INFO"
	.align	4
        /*0000*/ 	.byte	0x02, 0x09, 0x00, 0x00, 0x02, 0x02, 0x01, 0x00, 0x02, 0x05, 0x05, 0x00, 0x03, 0x07, 0x01, 0x01
        /*0010*/ 	.byte	0x02, 0x03, 0x00, 0x00, 0x02, 0x06, 0x01, 0x00, 0x04, 0x0b, 0x08, 0x00, 0x01, 0x00, 0x00, 0x00
        /*0020*/ 	.byte	0x00, 0x00, 0x00, 0x00


//--------------------- .nv.info.moments          --------------------------
	.section	.nv.info.moments,"",@"SHT_CUDA_INFO"
	.sectionflags	@""
	.align	4


	//----- nvinfo : EIATTR_CUDA_API_VERSION
	.align		4
        /*0000*/ 	.byte	0x04, 0x37
        /*0002*/ 	.short	(.L_32 - .L_31)
.L_31:
        /*0004*/ 	.word	0x00000082


	//----- nvinfo : EIATTR_KPARAM_INFO
	.align		4
.L_32:
        /*0008*/ 	.byte	0x04, 0x17
        /*000a*/ 	.short	(.L_34 - .L_33)
.L_33:
        /*000c*/ 	.word	0x00000000
        /*0010*/ 	.short	0x0009
        /*0012*/ 	.short	0x0038
        /*0014*/ 	.byte	0x00, 0xf5, 0x21, 0x00


	//----- nvinfo : EIATTR_KPARAM_INFO
	.align		4
.L_34:
        /*0018*/ 	.byte	0x04, 0x17
        /*001a*/ 	.short	(.L_36 - .L_35)
.L_35:
        /*001c*/ 	.word	0x00000000
        /*0020*/ 	.short	0x0008
        /*0022*/ 	.short	0x0030
        /*0024*/ 	.byte	0x00, 0xf5, 0x21, 0x00


	//----- nvinfo : EIATTR_KPARAM_INFO
	.align		4
.L_36:
        /*0028*/ 	.byte	0x04, 0x17
        /*002a*/ 	.short	(.L_38 - .L_37)
.L_37:
        /*002c*/ 	.word	0x00000000
        /*0030*/ 	.short	0x0007
        /*0032*/ 	.short	0x0028
        /*0034*/ 	.byte	0x00, 0xf5, 0x21, 0x00


	//----- nvinfo : EIATTR_KPARAM_INFO
	.align		4
.L_38:
        /*0038*/ 	.byte	0x04, 0x17
        /*003a*/ 	.short	(.L_40 - .L_39)
.L_39:
        /*003c*/ 	.word	0x00000000
        /*0040*/ 	.short	0x0006
        /*0042*/ 	.short	0x0020
        /*0044*/ 	.byte	0x00, 0xf0, 0x11, 0x00


	//----- nvinfo : EIATTR_KPARAM_INFO
	.align		4
.L_40:
        /*0048*/ 	.byte	0x04, 0x17
        /*004a*/ 	.short	(.L_42 - .L_41)
.L_41:
        /*004c*/ 	.word	0x00000000
        /*0050*/ 	.short	0x0005
        /*0052*/ 	.short	0x0018
        /*0054*/ 	.byte	0x00, 0xf5, 0x21, 0x00


	//----- nvinfo : EIATTR_KPARAM_INFO
	.align		4
.L_42:
        /*0058*/ 	.byte	0x04, 0x17
        /*005a*/ 	.short	(.L_44 - .L_43)
.L_43:
        /*005c*/ 	.word	0x00000000
        /*0060*/ 	.short	0x0004
        /*0062*/ 	.short	0x0014
        /*0064*/ 	.byte	0x00, 0xf0, 0x11, 0x00


	//----- nvinfo : EIATTR_KPARAM_INFO
	.align		4
.L_44:
        /*0068*/ 	.byte	0x04, 0x17
        /*006a*/ 	.short	(.L_46 - .L_45)
.L_45:
        /*006c*/ 	.word	0x00000000
        /*0070*/ 	.short	0x0003
        /*0072*/ 	.short	0x0010
        /*0074*/ 	.byte	0x00, 0xf0, 0x11, 0x00


	//----- nvinfo : EIATTR_KPARAM_INFO
	.align		4
.L_46:
        /*0078*/ 	.byte	0x04, 0x17
        /*007a*/ 	.short	(.L_48 - .L_47)
.L_47:
        /*007c*/ 	.word	0x00000000
        /*0080*/ 	.short	0x0002
        /*0082*/ 	.short	0x0008
        /*0084*/ 	.byte	0x00, 0xf0, 0x21, 0x00


	//----- nvinfo : EIATTR_KPARAM_INFO
	.align		4
.L_48:
        /*0088*/ 	.byte	0x04, 0x17
        /*008a*/ 	.short	(.L_50 - .L_49)
.L_49:
        /*008c*/ 	.word	0x00000000
        /*0090*/ 	.short	0x0001
        /*0092*/ 	.short	0x0004
        /*0094*/ 	.byte	0x00, 0xf0, 0x11, 0x00


	//----- nvinfo : EIATTR_KPARAM_INFO
	.align		4
.L_50:
        /*0098*/ 	.byte	0x04, 0x17
        /*009a*/ 	.short	(.L_52 - .L_51)
.L_51:
        /*009c*/ 	.word	0x00000000
        /*00a0*/ 	.short	0x0000
        /*00a2*/ 	.short	0x0000
        /*00a4*/ 	.byte	0x00, 0xf0, 0x11, 0x00


	//----- nvinfo : EIATTR_SPARSE_MMA_MASK
	.align		4
.L_52:
        /*00a8*/ 	.byte	0x03, 0x50
        /*00aa*/ 	.short	0x0000


	//----- nvinfo : EIATTR_MAXREG_COUNT
	.align		4
        /*00ac*/ 	.byte	0x03, 0x1b
        /*00ae*/ 	.short	0x00ff


	//----- nvinfo : EIATTR_EXTERNS
	.align		4
        /*00b0*/ 	.byte	0x04, 0x0f
        /*00b2*/ 	.short	(.L_54 - .L_53)


	//   ....[0]....
	.align		4
.L_53:
        /*00b4*/ 	.word	index@(vprintf)


	//----- nvinfo : EIATTR_MERCURY_ISA_VERSION
	.align		4
.L_54:
        /*00b8*/ 	.byte	0x03, 0x5f
        /*00ba*/ 	.short	0x0101


	//----- nvinfo : EIATTR_VRC_CTA_INIT_COUNT
	.align		4
        /*00bc*/ 	.byte	0x02, 0x4a
	.zero		1
	.zero		1


	//----- nvinfo : EIATTR_SYSCALL_OFFSETS
	.align		4
        /*00c0*/ 	.byte	0x04, 0x46
        /*00c2*/ 	.short	(.L_56 - .L_55)


	//   ....[0]....
.L_55:
        /*00c4*/ 	.word	0x00000080


	//----- nvinfo : EIATTR_EXIT_INSTR_OFFSETS
	.align		4
.L_56:
        /*00c8*/ 	.byte	0x04, 0x1c
        /*00ca*/ 	.short	(.L_58 - .L_57)


	//   ....[0]....
.L_57:
        /*00cc*/ 	.word	0x00000090


	//----- nvinfo : EIATTR_CBANK_PARAM_SIZE
	.align		4
.L_58:
        /*00d0*/ 	.byte	0x03, 0x19
        /*00d2*/ 	.short	0x0040


	//----- nvinfo : EIATTR_PARAM_CBANK
	.align		4
        /*00d4*/ 	.byte	0x04, 0x0a
        /*00d6*/ 	.short	(.L_60 - .L_59)
	.align		4
.L_59:
        /*00d8*/ 	.word	index@(.nv.constant0.moments)
        /*00dc*/ 	.short	0x0380
        /*00de*/ 	.short	0x0040


	//----- nvinfo : EIATTR_SW_WAR
	.align		4
.L_60:
        /*00e0*/ 	.byte	0x04, 0x36
        /*00e2*/ 	.short	(.L_62 - .L_61)
.L_61:
        /*00e4*/ 	.word	0x00000008
.L_62:


//--------------------- .nv.info.pairs_update     --------------------------
	.section	.nv.info.pairs_update,"",@"SHT_CUDA_INFO"
	.sectionflags	@""
	.align	4


	//----- nvinfo : EIATTR_CUDA_API_VERSION
	.align		4
        /*0000*/ 	.byte	0x04, 0x37
        /*0002*/ 	.short	(.L_64 - .L_63)
.L_63:
        /*0004*/ 	.word	0x00000082


	//----- nvinfo : EIATTR_KPARAM_INFO
	.align		4
.L_64:
        /*0008*/ 	.byte	0x04, 0x17
        /*000a*/ 	.short	(.L_66 - .L_65)
.L_65:
        /*000c*/ 	.word	0x00000000
        /*0010*/ 	.short	0x0007
        /*0012*/ 	.short	0x0028
        /*0014*/ 	.byte	0x00, 0xf5, 0x21, 0x00


	//----- nvinfo : EIATTR_KPARAM_INFO
	.align		4
.L_66:
        /*0018*/ 	.byte	0x04, 0x17
        /*001a*/ 	.short	(.L_68 - .L_67)
.L_67:
        /*001c*/ 	.word	0x00000000
        /*0020*/ 	.short	0x0006
        /*0022*/ 	.short	0x0020
        /*0024*/ 	.byte	0x00, 0xf5, 0x21, 0x00


	//----- nvinfo : EIATTR_KPARAM_INFO
	.align		4
.L_68:
        /*0028*/ 	.byte	0x04, 0x17
        /*002a*/ 	.short	(.L_70 - .L_69)
.L_69:
        /*002c*/ 	.word	0x00000000
        /*0030*/ 	.short	0x0005
        /*0032*/ 	.short	0x001c
        /*0034*/ 	.byte	0x00, 0xf0, 0x11, 0x00


	//----- nvinfo : EIATTR_KPARAM_INFO
	.align		4
.L_70:
        /*0038*/ 	.byte	0x04, 0x17
        /*003a*/ 	.short	(.L_72 - .L_71)
.L_71:
        /*003c*/ 	.word	0x00000000
        /*0040*/ 	.short	0x0004
        /*0042*/ 	.short	0x0018
        /*0044*/ 	.byte	0x00, 0xf0, 0x11, 0x00


	//----- nvinfo : EIATTR_KPARAM_INFO
	.align		4
.L_72:
        /*0048*/ 	.byte	0x04, 0x17
        /*004a*/ 	.short	(.L_74 - .L_73)
.L_73:
        /*004c*/ 	.word	0x00000000
        /*0050*/ 	.short	0x0003
        /*0052*/ 	.short	0x0010
        /*0054*/ 	.byte	0x00, 0xf5, 0x21, 0x00


	//----- nvinfo : EIATTR_KPARAM_INFO
	.align		4
.L_74:
        /*0058*/ 	.byte	0x04, 0x17
        /*005a*/ 	.short	(.L_76 - .L_75)
.L_75:
        /*005c*/ 	.word	0x00000000
        /*0060*/ 	.short	0x0002
        /*0062*/ 	.short	0x0008
        /*0064*/ 	.byte	0x00, 0xf5, 0x21, 0x00


	//----- nvinfo : EIATTR_KPARAM_INFO
	.align		4
.L_76:
        /*0068*/ 	.byte	0x04, 0x17
        /*006a*/ 	.short	(.L_78 - .L_77)
.L_77:
        /*006c*/ 	.word	0x00000000
        /*0070*/ 	.short	0x0001
        /*0072*/ 	.short	0x0004
        /*0074*/ 	.byte	0x00, 0xf0, 0x11, 0x00


	//----- nvinfo : EIATTR_KPARAM_INFO
	.align		4
.L_78:
        /*0078*/ 	.byte	0x04, 0x17
        /*007a*/ 	.short	(.L_80 - .L_79)
.L_79:
        /*007c*/ 	.word	0x00000000
        /*0080*/ 	.short	0x0000
        /*0082*/ 	.short	0x0000
        /*0084*/ 	.byte	0x00, 0xf0, 0x11, 0x00


	//----- nvinfo : EIATTR_SPARSE_MMA_MASK
	.align		4
.L_80:
        /*0088*/ 	.byte	0x03, 0x50
        /*008a*/ 	.short	0x0000


	//----- nvinfo : EIATTR_MAXREG_COUNT
	.align		4
        /*008c*/ 	.byte	0x03, 0x1b
        /*008e*/ 	.short	0x00ff


	//----- nvinfo : EIATTR_EXTERNS
	.align		4
        /*0090*/ 	.byte	0x04, 0x0f
        /*0092*/ 	.short	(.L_82 - .L_81)


	//   ....[0]....
	.align		4
.L_81:
        /*0094*/ 	.word	index@(vprintf)


	//   ....[1]....
	.align		4
        /*0098*/ 	.word	index@(__assertfail)


	//----- nvinfo : EIATTR_MERCURY_ISA_VERSION
	.align		4
.L_82:
        /*009c*/ 	.byte	0x03, 0x5f
        /*009e*/ 	.short	0x0101


	//----- nvinfo : EIATTR_VRC_CTA_INIT_COUNT
	.align		4
        /*00a0*/ 	.byte	0x02, 0x4a
	.zero		1
	.zero		1


	//----- nvinfo : EIATTR_SYSCALL_OFFSETS
	.align		4
        /*00a4*/ 	.byte	0x04, 0x46
        /*00a6*/ 	.short	(.L_84 - .L_83)


	//   ....[0]....
.L_83:
        /*00a8*/ 	.word	0x00000180


	//   ....[1]....
        /*00ac*/ 	.word	0x000002b0


	//   ....[2]....
        /*00b0*/ 	.word	0x000003e0


	//   ....[3]....
        /*00b4*/ 	.word	0x00000510


	//   ....[4]....
        /*00b8*/ 	.word	0x00001290


	//   ....[5]....
        /*00bc*/ 	.word	0x000013e0


	//   ....[6]....
        /*00c0*/ 	.word	0x00001590


	//   ....[7]....
        /*00c4*/ 	.word	0x000016b0


	//   ....[8]....
        /*00c8*/ 	.word	0x000018f0


	//   ....[9]....
        /*00cc*/ 	.word	0x00001a30


	//   ....[10]....
        /*00d0*/ 	.word	0x00001bf0


	//   ....[11]....
        /*00d4*/ 	.word	0x00001d30


	//   ....[12]....
        /*00d8*/ 	.word	0x00001eb0


	//   ....[13]....
        /*00dc*/ 	.word	0x00001ff0


	//   ....[14]....
        /*00e0*/ 	.word	0x00002170


	//   ....[15]....
        /*00e4*/ 	.word	0x000022b0


	//   ....[16]....
        /*00e8*/ 	.word	0x00002430


	//   ....[17]....
        /*00ec*/ 	.word	0x00002570


	//   ....[18]....
        /*00f0*/ 	.word	0x000026f0


	//   ....[19]....
        /*00f4*/ 	.word	0x00002830


	//   ....[20]....
        /*00f8*/ 	.word	0x000029b0


	//   ....[21]....
        /*00fc*/ 	.word	0x00002af0


	//   ....[22]....
        /*0100*/ 	.word	0x00002c70


	//   ....[23]....
        /*0104*/ 	.word	0x00002db0


	//   ....[24]....
        /*0108*/ 	.word	0x00003010


	//   ....[25]....
        /*010c*/ 	.word	0x00003150


	//   ....[26]....
        /*0110*/ 	.word	0x00003320


	//   ....[27]....
        /*0114*/ 	.word	0x00003460


	//   ....[28]....
        /*0118*/ 	.word	0x000035e0


	//   ....[29]....
        /*011c*/ 	.word	0x00003720


	//   ....[30]....
        /*0120*/ 	.word	0x000038a0


	//   ....[31]....
        /*0124*/ 	.word	0x000039e0


	//   ....[32]....
        /*0128*/ 	.word	0x00003bb0


	//   ....[33]....
        /*012c*/ 	.word	0x00003cf0


	//   ....[34]....
        /*0130*/ 	.word	0x00003ec0


	//   ....[35]....
        /*0134*/ 	.word	0x00004000


	//   ....[36]....
        /*0138*/ 	.word	0x000041e0


	//   ....[37]....
        /*013c*/ 	.word	0x00004320


	//----- nvinfo : EIATTR_EXIT_INSTR_OFFSETS
	.align		4
.L_84:
        /*0140*/ 	.byte	0x04, 0x1c
        /*0142*/ 	.short	(.L_86 - .L_85)


	//   ....[0]....
.L_85:
        /*0144*/ 	.word	0x00001190


	//   ....[1]....
        /*0148*/ 	.word	0x000016e0


	//   ....[2]....
        /*014c*/ 	.word	0x000044c0


	//----- nvinfo : EIATTR_CRS_STACK_SIZE
	.align		4
.L_86:
        /*0150*/ 	.byte	0x04, 0x1e
        /*0152*/ 	.short	(.L_88 - .L_87)
.L_87:
        /*0154*/ 	.word	0x00000000


	//----- nvinfo : EIATTR_CBANK_PARAM_SIZE
	.align		4
.L_88:
        /*0158*/ 	.byte	0x03, 0x19
        /*015a*/ 	.short	0x0030


	//----- nvinfo : EIATTR_PARAM_CBANK
	.align		4
        /*015c*/ 	.byte	0x04, 0x0a
        /*015e*/ 	.short	(.L_90 - .L_89)
	.align		4
.L_89:
        /*0160*/ 	.word	index@(.nv.constant0.pairs_update)
        /*0164*/ 	.short	0x0380
        /*0166*/ 	.short	0x0030


	//----- nvinfo : EIATTR_SW_WAR
	.align		4
.L_90:
        /*0168*/ 	.byte	0x04, 0x36
        /*016a*/ 	.short	(.L_92 - .L_91)
.L_91:
        /*016c*/ 	.word	0x00000008
.L_92:


//--------------------- .nv.info.powers           --------------------------
	.section	.nv.info.powers,"",@"SHT_CUDA_INFO"
	.sectionflags	@""
	.align	4


	//----- nvinfo : EIATTR_CUDA_API_VERSION
	.align		4
        /*0000*/ 	.byte	0x04, 0x37
        /*0002*/ 	.short	(.L_94 - .L_93)
.L_93:
        /*0004*/ 	.word	0x00000082


	//----- nvinfo : EIATTR_KPARAM_INFO
	.align		4
.L_94:
        /*0008*/ 	.byte	0x04, 0x17
        /*000a*/ 	.short	(.L_96 - .L_95)
.L_95:
        /*000c*/ 	.word	0x00000000
        /*0010*/ 	.short	0x0002
        /*0012*/ 	.short	0x0010
        /*0014*/ 	.byte	0x00, 0xf5, 0x21, 0x00


	//----- nvinfo : EIATTR_KPARAM_INFO
	.align		4
.L_96:
        /*0018*/ 	.byte	0x04, 0x17
        /*001a*/ 	.short	(.L_98 - .L_97)
.L_97:
        /*001c*/ 	.word	0x00000000
        /*0020*/ 	.short	0x0001
        /*0022*/ 	.short	0x0008
        /*0024*/ 	.byte	0x00, 0xf5, 0x21, 0x00


	//----- nvinfo : EIATTR_KPARAM_INFO
	.align		4
.L_98:
        /*0028*/ 	.byte	0x04, 0x17
        /*002a*/ 	.short	(.L_100 - .L_99)
.L_99:
        /*002c*/ 	.word	0x00000000
        /*0030*/ 	.short	0x0000
        /*0032*/ 	.short	0x0000
        /*0034*/ 	.byte	0x00, 0xf0, 0x11, 0x00


	//----- nvinfo : EIATTR_SPARSE_MMA_MASK
	.align		4
.L_100:
        /*0038*/ 	.byte	0x03, 0x50
        /*003a*/ 	.short	0x0000


	//----- nvinfo : EIATTR_MAXREG_COUNT
	.align		4
        /*003c*/ 	.byte	0x03, 0x1b
        /*003e*/ 	.short	0x00ff


	//----- nvinfo : EIATTR_MERCURY_ISA_VERSION
	.align		4
        /*0040*/ 	.byte	0x03, 0x5f
        /*0042*/ 	.short	0x0101


	//----- nvinfo : EIATTR_VRC_CTA_INIT_COUNT
	.align		4
        /*0044*/ 	.byte	0x02, 0x4a
	.zero		1
	.zero		1


	//----- nvinfo : EIATTR_EXIT_INSTR_OFFSETS
	.align		4
        /*0048*/ 	.byte	0x04, 0x1c
        /*004a*/ 	.short	(.L_102 - .L_101)


	//   ....[0]....
.L_101:
        /*004c*/ 	.word	0x000000f0


	//   ....[1]....
        /*0050*/ 	.word	0x00000360


	//   ....[2]....
        /*0054*/ 	.word	0x00000450


	//   ....[3]....
        /*0058*/ 	.word	0x000004f0


	//   ....[4]....
        /*005c*/ 	.word	0x00000530


	//----- nvinfo : EIATTR_CBANK_PARAM_SIZE
	.align		4
.L_102:
        /*0060*/ 	.byte	0x03, 0x19
        /*0062*/ 	.short	0x0018


	//----- nvinfo : EIATTR_PARAM_CBANK
	.align		4
        /*0064*/ 	.byte	0x04, 0x0a
        /*0066*/ 	.short	(.L_104 - .L_103)
	.align		4
.L_103:
        /*0068*/ 	.word	index@(.nv.constant0.powers)
        /*006c*/ 	.short	0x0380
        /*006e*/ 	.short	0x0018


	//----- nvinfo : EIATTR_SW_WAR
	.align		4
.L_104:
        /*0070*/ 	.byte	0x04, 0x36
        /*0072*/ 	.short	(.L_106 - .L_105)
.L_105:
        /*0074*/ 	.word	0x00000008
.L_106:


//--------------------- .nv.callgraph             --------------------------
	.section	.nv.callgraph,"",@"SHT_CUDA_CALLGRAPH"
	.align	4
	.sectionentsize	8
	.align		4
        /*0000*/ 	.word	0x00000000
	.align		4
        /*0004*/ 	.word	0xffffffff
	.align		4
        /*0008*/ 	.word	index@(moments)
	.align		4
        /*000c*/ 	.word	index@(vprintf)
	.align		4
        /*0010*/ 	.word	index@(pairs_update)
	.align		4
        /*0014*/ 	.word	index@(vprintf)
	.align		4
        /*0018*/ 	.word	index@(pairs_update)
	.align		4
        /*001c*/ 	.word	index@(__assertfail)
	.align		4
        /*0020*/ 	.word	0x00000000
	.align		4
        /*0024*/ 	.word	0xfffffffe
	.align		4
        /*0028*/ 	.word	0x00000000
	.align		4
        /*002c*/ 	.word	0xfffffffd
	.align		4
        /*0030*/ 	.word	0x00000000
	.align		4
        /*0034*/ 	.word	0xfffffffc


//--------------------- .nv.constant4             --------------------------
	.section	.nv.constant4,"a",@progbits
	.align	8
	.align		8
.nv.constant4:
        /*0000*/ 	.dword	vprintf
	.align		8
        /*0008*/ 	.dword	__unnamed_1
	.align		8
        /*0010*/ 	.dword	$str
	.align		8
        /*0018*/ 	.dword	$str$1
	.align		8
        /*0020*/ 	.dword	$str$2
	.align		8
        /*0028*/ 	.dword	$str$3
	.align		8
        /*0030*/ 	.dword	$str$4
	.align		8
        /*0038*/ 	.dword	$str$5
	.align		8
        /*0040*/ 	.dword	$str$6
	.align		8
        /*0048*/ 	.dword	$str$7
	.align		8
        /*0050*/ 	.dword	$str$8
	.align		8
        /*0058*/ 	.dword	$str$9
	.align		8
        /*0060*/ 	.dword	$str$10
	.align		8
        /*0068*/ 	.dword	$str$11
	.align		8
        /*0070*/ 	.dword	__assertfail


//--------------------- .text.moments             --------------------------
	.section	.text.moments,"ax",@progbits
	.align	128
        .global         moments
        .type           moments,@function
        .size           moments,(.L_x_78 - moments)
        .other          moments,@"STO_CUDA_ENTRY STV_DEFAULT"
moments:
.text.moments:
[----:B------:R-:W0:Y:S01]  /*0000*/  LDC R1, c[0x0][0x37c] ;  /* 0x0000df00ff017b82 */ /* 0x000e220000000800 */
[----:B------:R-:W-:Y:S01]  /*0010*/  MOV R0, 0x0 ;  /* 0x0000000000007802 */ /* 0x000fe20000000f00 */
[----:B------:R-:W1:Y:S01]  /*0020*/  LDCU.64 UR4, c[0x4][0x68] ;  /* 0x01000d00ff0477ac */ /* 0x000e620008000a00 */
[----:B------:R-:W-:-:S05]  /*0030*/  CS2R R6, SRZ ;  /* 0x0000000000067805 */ /* 0x000fca000001ff00 */
[----:B------:R2:W3:Y:S01]  /*0040*/  LDC.64 R2, c[0x4][R0] ;  /* 0x0100000000027b82 */ /* 0x0004e20000000a00 */
[----:B-1----:R-:W-:Y:S02]  /*0050*/  IMAD.U32 R4, RZ, RZ, UR4 ;  /* 0x00000004ff047e24 */ /* 0x002fe4000f8e00ff */
[----:B--2---:R-:W-:-:S07]  /*0060*/  IMAD.U32 R5, RZ, RZ, UR5 ;  /* 0x00000005ff057e24 */ /* 0x004fce000f8e00ff */
[----:B------:R-:W-:-:S07]  /*0070*/  LEPC R20, `(.L_x_0) ;  /* 0x000000001014794e */ /* 0x000fce0000000000 */
[----:B0--3--:R-:W-:Y:S05]  /*0080*/  CALL.ABS.NOINC R2 ;  /* 0x0000000002007343 */ /* 0x009fea0003c00000 */
.L_x_0:
[----:B------:R-:W-:Y:S05]  /*0090*/  EXIT ;  /* 0x000000000000794d */ /* 0x000fea0003800000 */
.L_x_1:
[----:B------:R-:W-:-:S00]  /*00a0*/  BRA `(.L_x_1) ;  /* 0xfffffffc00fc7947 */ /* 0x000fc0000383ffff */
[----:B------:R-:W-:-:S00]  /*00b0*/  NOP ;  /* 0x0000000000007918 */ /* 0x000fc00000000000 */
        /* <DEDUP_REMOVED lines=12> */
.L_x_78:


//--------------------- .text.pairs_update        --------------------------
	.section	.text.pairs_update,"ax",@progbits
	.align	128
        .global         pairs_update
        .type           pairs_update,@function
        .size           pairs_update,(.L_x_79 - pairs_update)
        .other          pairs_update,@"STO_CUDA_ENTRY STV_DEFAULT"
pairs_update:
.text.pairs_update:
[----:B------:R-:W0:Y:S01]  /*0000*/  LDC R1, c[0x0][0x37c] ;  /* 0x0000df00ff017b82 */ /* 0x000e220000000800 */
[----:B------:R-:W1:Y:S01]  /*0010*/  LDCU UR6, c[0x0][0x380] ;  /* 0x00007000ff0677ac */ /* 0x000e620008000800 */
[----:B0-----:R-:W-:Y:S01]  /*0020*/  VIADD R1, R1, 0xfffffff0 ;  /* 0xfffffff001017836 */ /* 0x001fe20000000000 */
[----:B------:R-:W0:Y:S01]  /*0030*/  LDCU UR4, c[0x0][0x2f8] ;  /* 0x00005f00ff0477ac */ /* 0x000e220008000800 */
[----:B------:R-:W2:Y:S01]  /*0040*/  LDCU UR5, c[0x0][0x2fc] ;  /* 0x00005f80ff0577ac */ /* 0x000ea20008000800 */
[----:B-1----:R-:W-:Y:S02]  /*0050*/  UISETP.GT.AND UP0, UPT, UR6, URZ, UPT ;  /* 0x000000ff0600728c */ /* 0x002fe4000bf04270 */
[----:B0-----:R-:W-:-:S05]  /*0060*/  IADD3 R2, P0, PT, R1, UR4, RZ ;  /* 0x0000000401027c10 */ /* 0x001fca000ff1e0ff */
[----:B--2---:R-:W-:Y:S02]  /*0070*/  IMAD.X R18, RZ, RZ, UR5, P0 ;  /* 0x00000005ff127e24 */ /* 0x004fe400080e06ff */
[----:B------:R-:W-:Y:S06]  /*0080*/  BRA.U UP0, `(.L_x_2) ;  /* 0x0000000100407547 */ /* 0x000fec000b800000 */
[----:B------:R-:W-:Y:S01]  /*0090*/  MOV R0, 0x70 ;  /* 0x0000007000007802 */ /* 0x000fe20000000f00 */
[----:B------:R-:W0:Y:S01]  /*00a0*/  LDCU.64 UR4, c[0x4][0x10] ;  /* 0x01000200ff0477ac */ /* 0x000e220008000a00 */
[----:B------:R-:W-:Y:S02]  /*00b0*/  IMAD.MOV.U32 R8, RZ, RZ, 0x17 ;  /* 0x00000017ff087424 */ /* 0x000fe400078e00ff */
[----:B------:R1:W2:Y:S01]  /*00c0*/  LDC.64 R14, c[0x4][R0] ;  /* 0x01000000000e7b82 */ /* 0x0002a20000000a00 */
[----:B------:R-:W3:Y:S01]  /*00d0*/  LDCU.64 UR6, c[0x4][0x18] ;  /* 0x01000300ff0677ac */ /* 0x000ee20008000a00 */
[----:B------:R-:W-:Y:S02]  /*00e0*/  IMAD.MOV.U32 R12, RZ, RZ, 0x1 ;  /* 0x00000001ff0c7424 */ /* 0x000fe400078e00ff */
[----:B------:R-:W-:Y:S01]  /*00f0*/  IMAD.MOV.U32 R13, RZ, RZ, RZ ;  /* 0x000000ffff0d7224 */ /* 0x000fe200078e00ff */
[----:B------:R-:W4:Y:S01]  /*0100*/  LDCU.64 UR8, c[0x4][0x8] ;  /* 0x01000100ff0877ac */ /* 0x000f220008000a00 */
[----:B0-----:R-:W-:-:S02]  /*0110*/  IMAD.U32 R4, RZ, RZ, UR4 ;  /* 0x00000004ff047e24 */ /* 0x001fc4000f8e00ff */
[----:B------:R-:W-:Y:S02]  /*0120*/  IMAD.U32 R5, RZ, RZ, UR5 ;  /* 0x00000005ff057e24 */ /* 0x000fe4000f8e00ff */
[----:B---3--:R-:W-:Y:S01]  /*0130*/  IMAD.U32 R6, RZ, RZ, UR6 ;  /* 0x00000006ff067e24 */ /* 0x008fe2000f8e00ff */
[----:B------:R-:W-:Y:S01]  /*0140*/  MOV R7, UR7 ;  /* 0x0000000700077c02 */ /* 0x000fe20008000f00 */
[----:B----4-:R-:W-:Y:S02]  /*0150*/  IMAD.U32 R10, RZ, RZ, UR8 ;  /* 0x00000008ff0a7e24 */ /* 0x010fe4000f8e00ff */
[----:B-1----:R-:W-:-:S07]  /*0160*/  IMAD.U32 R11, RZ, RZ, UR9 ;  /* 0x00000009ff0b7e24 */ /* 0x002fce000f8e00ff */
[----:B------:R-:W-:-:S07]  /*0170*/  LEPC R20, `(.L_x_2) ;  /* 0x000000001014794e */ /* 0x000fce0000000000 */
[----:B--2---:R-:W-:Y:S05]  /*0180*/  CALL.ABS.NOINC R14 ;  /* 0x000000000e007343 */ /* 0x004fea0003c00000 */
.L_x_2:
[----:B------:R-:W0:Y:S02]  /*0190*/  LDCU UR4, c[0x0][0x384] ;  /* 0x00007080ff0477ac */ /* 0x000e240008000800 */
[----:B0-----:R-:W-:-:S09]  /*01a0*/  UISETP.GT.AND UP0, UPT, UR4, URZ, UPT ;  /* 0x000000ff0400728c */ /* 0x001fd2000bf04270 */
[----:B------:R-:W-:Y:S05]  /*01b0*/  BRA.U UP0, `(.L_x_3) ;  /* 0x0000000100407547 */ /* 0x000fea000b800000 */
[----:B------:R-:W-:Y:S01]  /*01c0*/  MOV R0, 0x70 ;  /* 0x0000007000007802 */ /* 0x000fe20000000f00 */
[----:B------:R-:W0:Y:S01]  /*01d0*/  LDCU.64 UR4, c[0x4][0x20] ;  /* 0x01000400ff0477ac */ /* 0x000e220008000a00 */
[----:B------:R-:W-:Y:S02]  /*01e0*/  HFMA2 R8, -RZ, RZ, 0, 1.430511474609375e-06 ;  /* 0x00000018ff087431 */ /* 0x000fe400000001ff */
[----:B------:R-:W-:Y:S01]  /*01f0*/  IMAD.MOV.U32 R12, RZ, RZ, 0x1 ;  /* 0x00000001ff0c7424 */ /* 0x000fe200078e00ff */
[----:B------:R1:W2:Y:S01]  /*0200*/  LDC.64 R14, c[0x4][R0] ;  /* 0x01000000000e7b82 */ /* 0x0002a20000000a00 */
[----:B------:R-:W3:Y:S01]  /*0210*/  LDCU.64 UR6, c[0x4][0x18] ;  /* 0x01000300ff0677ac */ /* 0x000ee20008000a00 */
[----:B------:R-:W-:Y:S01]  /*0220*/  IMAD.MOV.U32 R13, RZ, RZ, RZ ;  /* 0x000000ffff0d7224 */ /* 0x000fe200078e00ff */
[----:B------:R-:W4:Y:S01]  /*0230*/  LDCU.64 UR8, c[0x4][0x8] ;  /* 0x01000100ff0877ac */ /* 0x000f220008000a00 */
[----:B0-----:R-:W-:Y:S01]  /*0240*/  MOV R4, UR4 ;  /* 0x0000000400047c02 */ /* 0x001fe20008000f00 */
[----:B------:R-:W-:-:S02]  /*0250*/  IMAD.U32 R5, RZ, RZ, UR5 ;  /* 0x00000005ff057e24 */ /* 0x000fc4000f8e00ff */
[----:B---3--:R-:W-:Y:S02]  /*0260*/  IMAD.U32 R6, RZ, RZ, UR6 ;  /* 0x00000006ff067e24 */ /* 0x008fe4000f8e00ff */
[----:B------:R-:W-:Y:S02]  /*0270*/  IMAD.U32 R7, RZ, RZ, UR7 ;  /* 0x00000007ff077e24 */ /* 0x000fe4000f8e00ff */
[----:B----4-:R-:W-:Y:S02]  /*0280*/  IMAD.U32 R10, RZ, RZ, UR8 ;  /* 0x00000008ff0a7e24 */ /* 0x010fe4000f8e00ff */
[----:B-1----:R-:W-:-:S07]  /*0290*/  IMAD.U32 R11, RZ, RZ, UR9 ;  /* 0x00000009ff0b7e24 */ /* 0x002fce000f8e00ff */
[----:B------:R-:W-:-:S07]  /*02a0*/  LEPC R20, `(.L_x_3) ;  /* 0x000000001014794e */ /* 0x000fce0000000000 */
[----:B--2---:R-:W-:Y:S05]  /*02b0*/  CALL.ABS.NOINC R14 ;  /* 0x000000000e007343 */ /* 0x004fea0003c00000 */
.L_x_3:
[----:B------:R-:W0:Y:S02]  /*02c0*/  LDCU UR4, c[0x0][0x39c] ;  /* 0x00007380ff0477ac */ /* 0x000e240008000800 */
[----:B0-----:R-:W-:-:S09]  /*02d0*/  UISETP.GT.AND UP0, UPT, UR4, -0x1, UPT ;  /* 0xffffffff0400788c */ /* 0x001fd2000bf04270 */
[----:B------:R-:W-:Y:S05]  /*02e0*/  BRA.U UP0, `(.L_x_4) ;  /* 0x0000000100407547 */ /* 0x000fea000b800000 */
        /* <DEDUP_REMOVED lines=16> */
.L_x_4:
[----:B------:R-:W0:Y:S02]  /*03f0*/  LDCU UR4, c[0x0][0x398] ;  /* 0x00007300ff0477ac */ /* 0x000e240008000800 */
[----:B0-----:R-:W-:-:S09]  /*0400*/  UISETP.GT.AND UP0, UPT, UR4, URZ, UPT ;  /* 0x000000ff0400728c */ /* 0x001fd2000bf04270 */
[----:B------:R-:W-:Y:S05]  /*0410*/  BRA.U UP0, `(.L_x_5) ;  /* 0x0000000100407547 */ /* 0x000fea000b800000 */
[----:B------:R-:W-:Y:S01]  /*0420*/  MOV R0, 0x70 ;  /* 0x0000007000007802 */ /* 0x000fe20000000f00 */
[----:B------:R-:W0:Y:S01]  /*0430*/  LDCU.64 UR4, c[0x4][0x30] ;  /* 0x01000600ff0477ac */ /* 0x000e220008000a00 */
[----:B------:R-:W-:Y:S02]  /*0440*/  HFMA2 R8, -RZ, RZ, 0, 1.54972076416015625e-06 ;  /* 0x0000001aff087431 */ /* 0x000fe400000001ff */
        /* <DEDUP_REMOVED lines=13> */
.L_x_5:
[----:B------:R-:W0:Y:S01]  /*0520*/  LDC R0, c[0x0][0x384] ;  /* 0x0000e100ff007b82 */ /* 0x000e220000000800 */
[----:B------:R-:W1:Y:S01]  /*0530*/  S2R R19, SR_CTAID.X ;  /* 0x0000000000137919 */ /* 0x000e620000002500 */
[----:B------:R-:W1:Y:S01]  /*0540*/  LDCU UR4, c[0x0][0x360] ;  /* 0x00006c00ff0477ac */ /* 0x000e620008000800 */
[----:B------:R-:W1:Y:S05]  /*0550*/  S2R R4, SR_TID.X ;  /* 0x0000000000047919 */ /* 0x000e6a0000002100 */
[----:B------:R-:W2:Y:S01]  /*0560*/  LDC.64 R30, c[0x0][0x358] ;  /* 0x0000d600ff1e7b82 */ /* 0x000ea20000000a00 */
[----:B0-----:R-:W-:Y:S01]  /*0570*/  ISETP.GE.AND P0, PT, R0, 0x1, PT ;  /* 0x000000010000780c */ /* 0x001fe20003f06270 */
[----:B-1----:R-:W-:-:S12]  /*0580*/  IMAD R19, R19, UR4, R4 ;  /* 0x0000000413137c24 */ /* 0x002fd8000f8e0204 */
[----:B--2---:R-:W-:Y:S05]  /*0590*/  @!P0 BRA `(.L_x_6) ;  /* 0x0000000800f88947 */ /* 0x004fea0003800000 */
[C---:B------:R-:W-:Y:S01]  /*05a0*/  ISETP.GE.U32.AND P1, PT, R0.reuse, 0x10, PT ;  /* 0x000000100000780c */ /* 0x040fe20003f26070 */
[----:B------:R-:W-:Y:S01]  /*05b0*/  IMAD.MOV.U32 R3, RZ, RZ, RZ ;  /* 0x000000ffff037224 */ /* 0x000fe200078e00ff */
[----:B------:R-:W-:-:S04]  /*05c0*/  LOP3.LUT R9, R0, 0xf, RZ, 0xc0, !PT ;  /* 0x0000000f00097812 */ /* 0x000fc800078ec0ff */
[----:B------:R-:W-:-:S07]  /*05d0*/  ISETP.NE.AND P0, PT, R9, RZ, PT ;  /* 0x000000ff0900720c */ /* 0x000fce0003f05270 */
[----:B------:R-:W-:Y:S06]  /*05e0*/  @!P1 BRA `(.L_x_7) ;  /* 0x0000000400489947 */ /* 0x000fec0003800000 */
[----:B------:R-:W-:Y:S01]  /*05f0*/  BSSY.RECONVERGENT B0, `(.L_x_7) ;  /* 0x0000051000007945 */ /* 0x000fe20003800200 */
[----:B------:R-:W-:Y:S01]  /*0600*/  LOP3.LUT R3, R0, 0x7ffffff0, RZ, 0xc0, !PT ;  /* 0x7ffffff000037812 */ /* 0x000fe200078ec0ff */
[----:B------:R-:W-:-:S07]  /*0610*/  IMAD.MOV.U32 R8, RZ, RZ, RZ ;  /* 0x000000ffff087224 */ /* 0x000fce00078e00ff */
.L_x_8:
[----:B------:R-:W0:Y:S01]  /*0620*/  LDC.64 R6, c[0x0][0x388] ;  /* 0x0000e200ff067b82 */ /* 0x000e220000000a00 */
[C---:B------:R-:W-:Y:S01]  /*0630*/  R2UR UR4, R30.reuse ;  /* 0x000000001e0472ca */ /* 0x040fe200000e0000 */
[----:B-1----:R-:W-:Y:S01]  /*0640*/  IMAD R11, R19, R0, R8 ;  /* 0x00000000130b7224 */ /* 0x002fe200078e0208 */
[C---:B------:R-:W-:Y:S02]  /*0650*/  R2UR UR5, R31.reuse ;  /* 0x000000001f0572ca */ /* 0x040fe400000e0000 */
[----:B------:R-:W-:Y:S02]  /*0660*/  R2UR UR6, R30 ;  /* 0x000000001e0672ca */ /* 0x000fe400000e0000 */
[----:B------:R-:W-:Y:S01]  /*0670*/  R2UR UR7, R31 ;  /* 0x000000001f0772ca */ /* 0x000fe200000e0000 */
[----:B------:R-:W1:Y:S01]  /*0680*/  LDC.64 R4, c[0x0][0x390] ;  /* 0x0000e400ff047b82 */ /* 0x000e620000000a00 */
[----:B0-----:R-:W-:-:S04]  /*0690*/  IMAD.WIDE R6, R11, 0x8, R6 ;  /* 0x000000080b067825 */ /* 0x001fc800078e0206 */
[----:B-1----:R-:W-:-:S03]  /*06a0*/  IMAD.WIDE R4, R11, 0x8, R4 ;  /* 0x000000080b047825 */ /* 0x002fc600078e0204 */
[----:B------:R-:W2:Y:S04]  /*06b0*/  LDG.E.64 R10, desc[UR4][R6.64] ;  /* 0x00000004060a7981 */ /* 0x000ea8000c1e1b00 */
[----:B------:R-:W2:Y:S01]  /*06c0*/  LDG.E.64 R12, desc[UR6][R4.64] ;  /* 0x00000006040c7981 */ /* 0x000ea2000c1e1b00 */
[----:B------:R-:W-:Y:S02]  /*06d0*/  R2UR UR8, R30 ;  /* 0x000000001e0872ca */ /* 0x000fe400000e0000 */
[----:B------:R-:W-:-:S13]  /*06e0*/  R2UR UR9, R31 ;  /* 0x000000001f0972ca */ /* 0x000fda00000e0000 */
[----:B------:R-:W3:Y:S04]  /*06f0*/  LDG.E.64 R14, desc[UR8][R4.64+0x8] ;  /* 0x00000808040e7981 */ /* 0x000ee8000c1e1b00 */
[----:B------:R-:W4:Y:S01]  /*0700*/  LDG.E.64 R16, desc[UR8][R4.64+0x10] ;  /* 0x0000100804107981 */ /* 0x000f22000c1e1b00 */
[----:B--2---:R-:W-:-:S07]  /*0710*/  DADD R10, R10, R12 ;  /* 0x000000000a0a7229 */ /* 0x004fce000000000c */
[----:B------:R0:W-:Y:S04]  /*0720*/  STG.E.64 desc[UR4][R4.64], R10 ;  /* 0x0000000a04007986 */ /* 0x0001e8000c101b04 */
[----:B------:R-:W3:Y:S02]  /*0730*/  LDG.E.64 R12, desc[UR6][R6.64+0x8] ;  /* 0x00000806060c7981 */ /* 0x000ee4000c1e1b00 */
[----:B---3--:R-:W-:-:S07]  /*0740*/  DADD R12, R12, R14 ;  /* 0x000000000c0c7229 */ /* 0x008fce000000000e */
[----:B------:R1:W-:Y:S04]  /*0750*/  STG.E.64 desc[UR4][R4.64+0x8], R12 ;  /* 0x0000080c04007986 */ /* 0x0003e8000c101b04 */
[----:B------:R-:W4:Y:S02]  /*0760*/  LDG.E.64 R14, desc[UR6][R6.64+0x10] ;  /* 0x00001006060e7981 */ /* 0x000f24000c1e1b00 */
[----:B----4-:R-:W-:Y:S02]  /*0770*/  DADD R14, R14, R16 ;  /* 0x000000000e0e7229 */ /* 0x010fe40000000010 */
[----:B------:R-:W2:Y:S05]  /*0780*/  LDG.E.64 R16, desc[UR8][R4.64+0x18] ;  /* 0x0000180804107981 */ /* 0x000eaa000c1e1b00 */
[----:B------:R3:W-:Y:S04]  /*0790*/  STG.E.64 desc[UR4][R4.64+0x10], R14 ;  /* 0x0000100e04007986 */ /* 0x0007e8000c101b04 */
[----:B0-----:R-:W2:Y:S02]  /*07a0*/  LDG.E.64 R10, desc[UR6][R6.64+0x18] ;  /* 0x00001806060a7981 */ /* 0x001ea4000c1e1b00 */
[----:B--2---:R-:W-:-:S02]  /*07b0*/  DADD R10, R10, R16 ;  /* 0x000000000a0a7229 */ /* 0x004fc40000000010 */
[----:B------:R-:W2:Y:S05]  /*07c0*/  LDG.E.64 R16, desc[UR8][R4.64+0x20] ;  /* 0x0000200804107981 */ /* 0x000eaa000c1e1b00 */
[----:B------:R0:W-:Y:S04]  /*07d0*/  STG.E.64 desc[UR4][R4.64+0x18], R10 ;  /* 0x0000180a04007986 */ /* 0x0001e8000c101b04 */
[----:B-1----:R-:W2:Y:S02]  /*07e0*/  LDG.E.64 R12, desc[UR6][R6.64+0x20] ;  /* 0x00002006060c7981 */ /* 0x002ea4000c1e1b00 */
[----:B--2---:R-:W-:-:S02]  /*07f0*/  DADD R12, R12, R16 ;  /* 0x000000000c0c7229 */ /* 0x004fc40000000010 */
[----:B------:R-:W2:Y:S05]  /*0800*/  LDG.E.64 R16, desc[UR8][R4.64+0x28] ;  /* 0x0000280804107981 */ /* 0x000eaa000c1e1b00 */
[----:B------:R1:W-:Y:S04]  /*0810*/  STG.E.64 desc[UR4][R4.64+0x20], R12 ;  /* 0x0000200c04007986 */ /* 0x0003e8000c101b04 */
[----:B---3--:R-:W2:Y:S02]  /*0820*/  LDG.E.64 R14, desc[UR6][R6.64+0x28] ;  /* 0x00002806060e7981 */ /* 0x008ea4000c1e1b00 */
[----:B--2---:R-:W-:-:S02]  /*0830*/  DADD R14, R14, R16 ;  /* 0x000000000e0e7229 */ /* 0x004fc40000000010 */
        /* <DEDUP_REMOVED lines=34> */
[----:B---3--:R-:W2:Y:S01]  /*0a60*/  LDG.E.64 R14, desc[UR6][R6.64+0x70] ;  /* 0x00007006060e7981 */ /* 0x008ea2000c1e1b00 */
[----:B------:R-:W-:Y:S01]  /*0a70*/  VIADD R8, R8, 0x10 ;  /* 0x0000001008087836 */ /* 0x000fe20000000000 */
[----:B--2---:R-:W-:-:S02]  /*0a80*/  DADD R14, R14, R16 ;  /* 0x000000000e0e7229 */ /* 0x004fc40000000010 */
[----:B------:R-:W2:Y:S05]  /*0a90*/  LDG.E.64 R16, desc[UR8][R4.64+0x78] ;  /* 0x0000780804107981 */ /* 0x000eaa000c1e1b00 */
[----:B------:R1:W-:Y:S04]  /*0aa0*/  STG.E.64 desc[UR4][R4.64+0x70], R14 ;  /* 0x0000700e04007986 */ /* 0x0003e8000c101b04 */
[----:B0-----:R-:W2:Y:S01]  /*0ab0*/  LDG.E.64 R10, desc[UR6][R6.64+0x78] ;  /* 0x00007806060a7981 */ /* 0x001ea2000c1e1b00 */
[----:B------:R-:W-:Y:S01]  /*0ac0*/  ISETP.NE.AND P1, PT, R8, R3, PT ;  /* 0x000000030800720c */ /* 0x000fe20003f25270 */
[----:B--2---:R-:W-:-:S07]  /*0ad0*/  DADD R10, R10, R16 ;  /* 0x000000000a0a7229 */ /* 0x004fce0000000010 */
[----:B------:R1:W-:Y:S05]  /*0ae0*/  STG.E.64 desc[UR4][R4.64+0x78], R10 ;  /* 0x0000780a04007986 */ /* 0x0003ea000c101b04 */
[----:B------:R-:W-:Y:S05]  /*0af0*/  @P1 BRA `(.L_x_8) ;  /* 0xfffffff800c81947 */ /* 0x000fea000383ffff */
[----:B------:R-:W-:Y:S05]  /*0b00*/  BSYNC.RECONVERGENT B0 ;  /* 0x0000000000007941 */ /* 0x000fea0003800200 */
.L_x_7:
[----:B------:R-:W-:Y:S04]  /*0b10*/  BSSY.RECONVERGENT B0, `(.L_x_6) ;  /* 0x0000066000007945 */ /* 0x000fe80003800200 */
[----:B------:R-:W-:Y:S05]  /*0b20*/  @!P0 BRA `(.L_x_9) ;  /* 0x0000000400908947 */ /* 0x000fea0003800000 */
[----:B------:R-:W-:Y:S02]  /*0b30*/  ISETP.GE.U32.AND P0, PT, R9, 0x8, PT ;  /* 0x000000080900780c */ /* 0x000fe40003f06070 */
[----:B------:R-:W-:-:S04]  /*0b40*/  LOP3.LUT R16, R0, 0x7, RZ, 0xc0, !PT ;  /* 0x0000000700107812 */ /* 0x000fc800078ec0ff */
[----:B------:R-:W-:-:S07]  /*0b50*/  ISETP.NE.AND P1, PT, R16, RZ, PT ;  /* 0x000000ff1000720c */ /* 0x000fce0003f25270 */
[----:B------:R-:W-:Y:S06]  /*0b60*/  @!P0 BRA `(.L_x_10) ;  /* 0x0000000000b08947 */ /* 0x000fec0003800000 */
[----:B------:R-:W0:Y:S01]  /*0b70*/  LDC.64 R6, c[0x0][0x388] ;  /* 0x0000e200ff067b82 */ /* 0x000e220000000a00 */
[C---:B------:R-:W-:Y:S01]  /*0b80*/  R2UR UR4, R30.reuse ;  /* 0x000000001e0472ca */ /* 0x040fe200000e0000 */
[----:B------:R-:W-:Y:S01]  /*0b90*/  IMAD R9, R19, R0, R3 ;  /* 0x0000000013097224 */ /* 0x000fe200078e0203 */
[C---:B------:R-:W-:Y:S02]  /*0ba0*/  R2UR UR5, R31.reuse ;  /* 0x000000001f0572ca */ /* 0x040fe400000e0000 */
[----:B------:R-:W-:Y:S02]  /*0bb0*/  R2UR UR6, R30 ;  /* 0x000000001e0672ca */ /* 0x000fe400000e0000 */
[----:B------:R-:W-:Y:S01]  /*0bc0*/  R2UR UR7, R31 ;  /* 0x000000001f0772ca */ /* 0x000fe200000e0000 */
[----:B-1----:R-:W1:Y:S01]  /*0bd0*/  LDC.64 R4, c[0x0][0x390] ;  /* 0x0000e400ff047b82 */ /* 0x002e620000000a00 */
        /* <DEDUP_REMOVED lines=33> */
[----:B-1----:R-:W2:Y:S01]  /*0df0*/  LDG.E.64 R10, desc[UR6][R6.64+0x38] ;  /* 0x00003806060a7981 */ /* 0x002ea2000c1e1b00 */
[----:B------:R-:W-:Y:S01]  /*0e00*/  IADD3 R3, PT, PT, R3, 0x8, RZ ;  /* 0x0000000803037810 */ /* 0x000fe20007ffe0ff */
[----:B--2---:R-:W-:-:S07]  /*0e10*/  DADD R10, R10, R14 ;  /* 0x000000000a0a7229 */ /* 0x004fce000000000e */
[----:B------:R3:W-:Y:S04]  /*0e20*/  STG.E.64 desc[UR4][R4.64+0x38], R10 ;  /* 0x0000380a04007986 */ /* 0x0007e8000c101b04 */
.L_x_10:
[----:B------:R-:W-:Y:S05]  /*0e30*/  @!P1 BRA `(.L_x_9) ;  /* 0x0000000000cc9947 */ /* 0x000fea0003800000 */
[----:B------:R-:W-:Y:S02]  /*0e40*/  ISETP.GE.U32.AND P0, PT, R16, 0x4, PT ;  /* 0x000000041000780c */ /* 0x000fe40003f06070 */
[----:B---3--:R-:W-:-:S04]  /*0e50*/  LOP3.LUT R8, R0, 0x3, RZ, 0xc0, !PT ;  /* 0x0000000300087812 */ /* 0x008fc800078ec0ff */
        /* <DEDUP_REMOVED lines=9> */
[----:B0-----:R-:W-:-:S07]  /*0ef0*/  IMAD.WIDE R6, R9, 0x8, R6 ;  /* 0x0000000809067825 */ /* 0x001fce00078e0206 */
[----:B------:R-:W2:Y:S01]  /*0f00*/  LDG.E.64 R10, desc[UR4][R6.64] ;  /* 0x00000004060a7981 */ /* 0x000ea2000c1e1b00 */
[----:B-1----:R-:W-:-:S05]  /*0f10*/  IMAD.WIDE R4, R9, 0x8, R4 ;  /* 0x0000000809047825 */ /* 0x002fca00078e0204 */
        /* <DEDUP_REMOVED lines=12> */
[----:B------:R-:W3:Y:S05]  /*0fe0*/  LDG.E.64 R16, desc[UR8][R4.64+0x18] ;  /* 0x0000180804107981 */ /* 0x000eea000c1e1b00 */
[----:B------:R2:W-:Y:S04]  /*0ff0*/  STG.E.64 desc[UR4][R4.64+0x10], R14 ;  /* 0x0000100e04007986 */ /* 0x0005e8000c101b04 */
[----:B0-----:R-:W3:Y:S01]  /*1000*/  LDG.E.64 R10, desc[UR6][R6.64+0x18] ;  /* 0x00001806060a7981 */ /* 0x001ee2000c1e1b00 */
[----:B------:R-:W-:Y:S01]  /*1010*/  VIADD R3, R3, 0x4 ;  /* 0x0000000403037836 */ /* 0x000fe20000000000 */
[----:B---3--:R-:W-:-:S07]  /*1020*/  DADD R10, R10, R16 ;  /* 0x000000000a0a7229 */ /* 0x008fce0000000010 */
[----:B------:R2:W-:Y:S04]  /*1030*/  STG.E.64 desc[UR4][R4.64+0x18], R10 ;  /* 0x0000180a04007986 */ /* 0x0005e8000c101b04 */
.L_x_11:
[----:B------:R-:W-:Y:S05]  /*1040*/  @!P1 BRA `(.L_x_9) ;  /* 0x0000000000489947 */ /* 0x000fea0003800000 */
[----:B-12---:R-:W0:Y:S01]  /*1050*/  LDC.64 R12, c[0x0][0x388] ;  /* 0x0000e200ff0c7b82 */ /* 0x006e220000000a00 */
[----:B------:R-:W-:-:S07]  /*1060*/  IMAD.MOV.U32 R9, RZ, RZ, RZ ;  /* 0x000000ffff097224 */ /* 0x000fce00078e00ff */
[----:B------:R-:W1:Y:S02]  /*1070*/  LDC.64 R14, c[0x0][0x390] ;  /* 0x0000e400ff0e7b82 */ /* 0x000e640000000a00 */
.L_x_12:
[C---:B------:R-:W-:Y:S01]  /*1080*/  R2UR UR4, R30.reuse ;  /* 0x000000001e0472ca */ /* 0x040fe200000e0000 */
[----:B----4-:R-:W-:Y:S01]  /*1090*/  IMAD R7, R19, R0, R3 ;  /* 0x0000000013077224 */ /* 0x010fe200078e0203 */
[----:B------:R-:W-:Y:S02]  /*10a0*/  R2UR UR5, R31 ;  /* 0x000000001f0572ca */ /* 0x000fe400000e0000 */
[----:B------:R-:W-:Y:S01]  /*10b0*/  R2UR UR6, R30 ;  /* 0x000000001e0672ca */ /* 0x000fe200000e0000 */
[----:B0-----:R-:W-:Y:S01]  /*10c0*/  IMAD.WIDE R4, R7, 0x8, R12 ;  /* 0x0000000807047825 */ /* 0x001fe200078e020c */
[----:B------:R-:W-:-:S03]  /*10d0*/  R2UR UR7, R31 ;  /* 0x000000001f0772ca */ /* 0x000fc600000e0000 */
[----:B-1----:R-:W-:-:S06]  /*10e0*/  IMAD.WIDE R6, R7, 0x8, R14 ;  /* 0x0000000807067825 */ /* 0x002fcc00078e020e */
[----:B------:R-:W2:Y:S04]  /*10f0*/  LDG.E.64 R4, desc[UR4][R4.64] ;  /* 0x0000000404047981 */ /* 0x000ea8000c1e1b00 */
[----:B------:R-:W2:Y:S01]  /*1100*/  LDG.E.64 R10, desc[UR6][R6.64] ;  /* 0x00000006060a7981 */ /* 0x000ea2000c1e1b00 */
[----:B------:R-:W-:Y:S02]  /*1110*/  VIADD R9, R9, 0x1 ;  /* 0x0000000109097836 */ /* 0x000fe40000000000 */
[----:B------:R-:W-:-:S03]  /*1120*/  VIADD R3, R3, 0x1 ;  /* 0x0000000103037836 */ /* 0x000fc60000000000 */
[----:B------:R-:W-:Y:S01]  /*1130*/  ISETP.NE.AND P0, PT, R9, R8, PT ;  /* 0x000000080900720c */ /* 0x000fe20003f05270 */
[----:B--2---:R-:W-:-:S07]  /*1140*/  DADD R10, R4, R10 ;  /* 0x00000000040a7229 */ /* 0x004fce000000000a */
[----:B------:R4:W-:Y:S05]  /*1150*/  STG.E.64 desc[UR4][R6.64], R10 ;  /* 0x0000000a06007986 */ /* 0x0009ea000c101b04 */
[----:B------:R-:W-:Y:S05]  /*1160*/  @P0 BRA `(.L_x_12) ;  /* 0xfffffffc00c40947 */ /* 0x000fea000383ffff */
.L_x_9:
[----:B------:R-:W-:Y:S05]  /*1170*/  BSYNC.RECONVERGENT B0 ;  /* 0x0000000000007941 */ /* 0x000fea0003800200 */
.L_x_6:
[----:B------:R-:W-:-:S13]  /*1180*/  ISETP.GE.AND P0, PT, R19, 0x1, PT ;  /* 0x000000011300780c */ /* 0x000fda0003f06270 */
[----:B------:R-:W-:Y:S05]  /*1190*/  @!P0 EXIT ;  /* 0x000000000000894d */ /* 0x000fea0003800000 */
[----:B---3--:R-:W0:Y:S01]  /*11a0*/  LDC.64 R8, c[0x0][0x3a0] ;  /* 0x0000e800ff087b82 */ /* 0x008e220000000a00 */
[----:B------:R-:W-:Y:S02]  /*11b0*/  R2UR UR4, R30 ;  /* 0x000000001e0472ca */ /* 0x000fe400000e0000 */
[----:B------:R-:W-:-:S05]  /*11c0*/  R2UR UR5, R31 ;  /* 0x000000001f0572ca */ /* 0x000fca00000e0000 */
[----:B------:R-:W3:Y:S01]  /*11d0*/  LDC R16, c[0x0][0x39c] ;  /* 0x0000e700ff107b82 */ /* 0x000ee20000000800 */
[----:B0-----:R-:W-:-:S07]  /*11e0*/  IMAD.WIDE.U32 R8, R19, 0x4, R8 ;  /* 0x0000000413087825 */ /* 0x001fce00078e0008 */
[----:B------:R-:W3:Y:S01]  /*11f0*/  LDG.E R17, desc[UR4][R8.64] ;  /* 0x0000000408117981 */ /* 0x000ee2000c1e1900 */
[----:B------:R-:W-:Y:S01]  /*1200*/  MOV R0, 0x0 ;  /* 0x0000000000007802 */ /* 0x000fe20000000f00 */
[----:B------:R-:W0:Y:S01]  /*1210*/  LDCU.64 UR4, c[0x4][0x38] ;  /* 0x01000700ff0477ac */ /* 0x000e220008000a00 */
[----:B----4-:R-:W-:Y:S02]  /*1220*/  IMAD.MOV.U32 R6, RZ, RZ, R2 ;  /* 0x000000ffff067224 */ /* 0x010fe400078e0002 */
[----:B-12---:R1:W2:Y:S01]  /*1230*/  LDC.64 R10, c[0x4][R0] ;  /* 0x01000000000a7b82 */ /* 0x0062a20000000a00 */
[----:B------:R-:W-:Y:S02]  /*1240*/  IMAD.MOV.U32 R7, RZ, RZ, R18 ;  /* 0x000000ffff077224 */ /* 0x000fe400078e0012 */
[----:B0-----:R-:W-:Y:S01]  /*1250*/  IMAD.U32 R4, RZ, RZ, UR4 ;  /* 0x00000004ff047e24 */ /* 0x001fe2000f8e00ff */
[----:B------:R-:W-:Y:S01]  /*1260*/  MOV R5, UR5 ;  /* 0x0000000500057c02 */ /* 0x000fe20008000f00 */
[----:B--23--:R1:W-:Y:S06]  /*1270*/  STL.64 [R1], R16 ;  /* 0x0000001001007387 */ /* 0x00c3ec0000100a00 */
[----:B------:R-:W-:-:S07]  /*1280*/  LEPC R20, `(.L_x_13) ;  /* 0x000000001014794e */ /* 0x000fce0000000000 */
[----:B-1----:R-:W-:Y:S05]  /*1290*/  CALL.ABS.NOINC R10 ;  /* 0x000000000a007343 */ /* 0x002fea0003c00000 */
.L_x_13:
[----:B------:R-:W0:Y:S01]  /*12a0*/  LDCU UR4, c[0x0][0x39c] ;  /* 0x00007380ff0477ac */ /* 0x000e220008000800 */
[C---:B------:R-:W-:Y:S01]  /*12b0*/  ISETP.GT.AND P1, PT, R17.reuse, -0x1, PT ;  /* 0xffffffff1100780c */ /* 0x040fe20003f24270 */
[----:B------:R-:W-:Y:S01]  /*12c0*/  BSSY.RECONVERGENT B6, `(.L_x_14) ;  /* 0x0000013000067945 */ /* 0x000fe20003800200 */
[----:B0-----:R-:W-:-:S13]  /*12d0*/  ISETP.GT.AND P0, PT, R17, UR4, PT ;  /* 0x0000000411007c0c */ /* 0x001fda000bf04270 */
[----:B------:R-:W-:Y:S05]  /*12e0*/  @!P0 BRA P1, `(.L_x_15) ;  /* 0x0000000000408947 */ /* 0x000fea0000800000 */
        /* <DEDUP_REMOVED lines=16> */
.L_x_15:
[----:B------:R-:W-:Y:S05]  /*13f0*/  BSYNC.RECONVERGENT B6 ;  /* 0x0000000000067941 */ /* 0x000fea0003800200 */
.L_x_14:
[----:B------:R-:W0:Y:S01]  /*1400*/  LDC.64 R4, c[0x0][0x3a0] ;  /* 0x0000e800ff047b82 */ /* 0x000e220000000a00 */
[----:B------:R-:W-:Y:S02]  /*1410*/  R2UR UR4, R30 ;  /* 0x000000001e0472ca */ /* 0x000fe400000e0000 */
[----:B------:R-:W-:Y:S02]  /*1420*/  R2UR UR5, R31 ;  /* 0x000000001f0572ca */ /* 0x000fe400000e0000 */
[----:B------:R-:W-:-:S05]  /*1430*/  IADD3 R19, PT, PT, R19, -0x1, RZ ;  /* 0xffffffff13137810 */ /* 0x000fca0007ffe0ff */
[----:B0-----:R-:W-:-:S06]  /*1440*/  IMAD.WIDE.U32 R4, R19, 0x4, R4 ;  /* 0x0000000413047825 */ /* 0x001fcc00078e0004 */
[----:B------:R-:W2:Y:S01]  /*1450*/  LDG.E R16, desc[UR4][R4.64] ;  /* 0x0000000404107981 */ /* 0x000ea2000c1e1900 */
[----:B------:R-:W-:Y:S01]  /*1460*/  BSSY.RECONVERGENT B6, `(.L_x_16) ;  /* 0x0000014000067945 */ /* 0x000fe20003800200 */
[C---:B--2---:R-:W-:Y:S02]  /*1470*/  ISETP.GT.AND P0, PT, R16.reuse, R17, PT ;  /* 0x000000111000720c */ /* 0x044fe40003f04270 */
[----:B------:R-:W-:-:S13]  /*1480*/  ISETP.GT.AND P1, PT, R16, -0x1, PT ;  /* 0xffffffff1000780c */ /* 0x000fda0003f24270 */
        /* <DEDUP_REMOVED lines=11> */
[----:B---3--:R-:W-:Y:S02]  /*1540*/  IMAD.U32 R6, RZ, RZ, UR6 ;  /* 0x00000006ff067e24 */ /* 0x008fe4000f8e00ff */
[----:B------:R-:W-:Y:S02]  /*1550*/  IMAD.U32 R7, RZ, RZ, UR7 ;  /* 0x00000007ff077e24 */ /* 0x000fe4000f8e00ff */
[----:B----4-:R-:W-:Y:S01]  /*1560*/  IMAD.U32 R10, RZ, RZ, UR8 ;  /* 0x00000008ff0a7e24 */ /* 0x010fe2000f8e00ff */
[----:B-1----:R-:W-:-:S07]  /*1570*/  MOV R11, UR9 ;  /* 0x00000009000b7c02 */ /* 0x002fce0008000f00 */
[----:B------:R-:W-:-:S07]  /*1580*/  LEPC R20, `(.L_x_17) ;  /* 0x000000001014794e */ /* 0x000fce0000000000 */
[----:B--2---:R-:W-:Y:S05]  /*1590*/  CALL.ABS.NOINC R14 ;  /* 0x000000000e007343 */ /* 0x004fea0003c00000 */
.L_x_17:
[----:B------:R-:W-:Y:S05]  /*15a0*/  BSYNC.RECONVERGENT B6 ;  /* 0x0000000000067941 */ /* 0x000fea0003800200 */
.L_x_16:
[----:B------:R-:W0:Y:S01]  /*15b0*/  LDC R19, c[0x0][0x398] ;  /* 0x0000e600ff137b82 */ /* 0x000e220000000800 */
[----:B------:R-:W-:Y:S02]  /*15c0*/  HFMA2 R10, -RZ, RZ, 0, 4.76837158203125e-07 ;  /* 0x00000008ff0a7431 */ /* 0x000fe400000001ff */
[----:B------:R-:W-:Y:S01]  /*15d0*/  IMAD.MOV.U32 R8, RZ, RZ, 0x8 ;  /* 0x00000008ff087424 */ /* 0x000fe200078e00ff */
[----:B------:R-:W1:Y:S01]  /*15e0*/  LDCU.64 UR4, c[0x4][0x50] ;  /* 0x01000a00ff0477ac */ /* 0x000e620008000a00 */
[----:B------:R-:W-:Y:S01]  /*15f0*/  IMAD.MOV.U32 R9, RZ, RZ, 0x0 ;  /* 0x00000000ff097424 */ /* 0x000fe200078e00ff */
[----:B------:R-:W-:Y:S01]  /*1600*/  MOV R0, 0x0 ;  /* 0x0000000000007802 */ /* 0x000fe20000000f00 */
[----:B------:R-:W-:Y:S02]  /*1610*/  IMAD.MOV.U32 R11, RZ, RZ, 0x0 ;  /* 0x00000000ff0b7424 */ /* 0x000fe400078e00ff */
[----:B------:R-:W-:Y:S01]  /*1620*/  IMAD.MOV.U32 R6, RZ, RZ, R2 ;  /* 0x000000ffff067224 */ /* 0x000fe200078e0002 */
[----:B------:R2:W3:Y:S01]  /*1630*/  LDC.64 R12, c[0x4][R0] ;  /* 0x01000000000c7b82 */ /* 0x0004e20000000a00 */
[----:B------:R-:W-:Y:S01]  /*1640*/  IMAD.MOV.U32 R7, RZ, RZ, R18 ;  /* 0x000000ffff077224 */ /* 0x000fe200078e0012 */
[----:B------:R4:W-:Y:S01]  /*1650*/  STL.128 [R1], R8 ;  /* 0x0000000801007387 */ /* 0x0009e20000100c00 */
[----:B-1----:R-:W-:-:S02]  /*1660*/  IMAD.U32 R4, RZ, RZ, UR4 ;  /* 0x00000004ff047e24 */ /* 0x002fc4000f8e00ff */
[----:B------:R-:W-:Y:S01]  /*1670*/  IMAD.U32 R5, RZ, RZ, UR5 ;  /* 0x00000005ff057e24 */ /* 0x000fe2000f8e00ff */
[----:B0-----:R-:W-:-:S04]  /*1680*/  ISETP.GE.AND P0, PT, R19, 0x1, PT ;  /* 0x000000011300780c */ /* 0x001fc80003f06270 */
[----:B--2-4-:R-:W-:-:S09]  /*1690*/  P2R R0, PR, RZ, 0x1 ;  /* 0x00000001ff007803 */ /* 0x014fd20000000000 */
[----:B------:R-:W-:-:S07]  /*16a0*/  LEPC R20, `(.L_x_18) ;  /* 0x000000001014794e */ /* 0x000fce0000000000 */
[----:B---3--:R-:W-:Y:S05]  /*16b0*/  CALL.ABS.NOINC R12 ;  /* 0x000000000c007343 */ /* 0x008fea0003c00000 */
.L_x_18:
[----:B------:R-:W-:-:S04]  /*16c0*/  ISETP.GE.AND P6, PT, R19, 0x1, PT ;  /* 0x000000011300780c */ /* 0x000fc80003fc6270 */
[----:B------:R-:W-:-:S13]  /*16d0*/  ISETP.GE.OR P0, PT, R16, R17, !P6 ;  /* 0x000000111000720c */ /* 0x000fda0007706670 */
[----:B------:R-:W-:Y:S05]  /*16e0*/  @P0 EXIT ;  /* 0x000000000000094d */ /* 0x000fea0003800000 */
[----:B------:R-:W-:-:S07]  /*16f0*/  HFMA2 R24, -RZ, RZ, 0, 0 ;  /* 0x00000000ff187431 */ /* 0x000fce00000001ff */
.L_x_72:
[----:B------:R-:W-:Y:S01]  /*1700*/  BSSY.RECONVERGENT B8, `(.L_x_19) ;  /* 0x00002d7000087945 */ /* 0x000fe20003800200 */
[----:B0123--:R-:W-:-:S07]  /*1710*/  IMAD.MOV.U32 R25, RZ, RZ, RZ ;  /* 0x000000ffff197224 */ /* 0x00ffce00078e00ff */
.L_x_71:
[----:B0-----:R-:W0:Y:S01]  /*1720*/  S2R R0, SR_CTAID.X ;  /* 0x0000000000007919 */ /* 0x001e220000002500 */
[----:B------:R-:W0:Y:S01]  /*1730*/  LDCU UR5, c[0x0][0x360] ;  /* 0x00006c00ff0577ac */ /* 0x000e220008000800 */
[----:B-1----:R-:W1:Y:S01]  /*1740*/  LDC.64 R28, c[0x0][0x388] ;  /* 0x0000e200ff1c7b82 */ /* 0x002e620000000a00 */
[----:B------:R-:W-:Y:S01]  /*1750*/  IMAD.MOV.U32 R27, RZ, RZ, RZ ;  /* 0x000000ffff1b7224 */ /* 0x000fe200078e00ff */
[----:B------:R-:W0:Y:S01]  /*1760*/  S2R R3, SR_TID.X ;  /* 0x0000000000037919 */ /* 0x000e220000002100 */
[----:B--2---:R-:W2:Y:S01]  /*1770*/  LDCU UR4, c[0x0][0x398] ;  /* 0x00007300ff0477ac */ /* 0x004ea20008000800 */
[----:B---3--:R-:W3:Y:S01]  /*1780*/  LDCU UR6, c[0x0][0x384] ;  /* 0x00007080ff0677ac */ /* 0x008ee20008000800 */
[----:B--2---:R-:W-:Y:S01]  /*1790*/  UISETP.GE.U32.AND UP0, UPT, UR4, 0x8, UPT ;  /* 0x000000080400788c */ /* 0x004fe2000bf06070 */
[----:B0-----:R-:W-:-:S04]  /*17a0*/  IMAD R0, R0, UR5, R3 ;  /* 0x0000000500007c24 */ /* 0x001fc8000f8e0203 */
[----:B---3--:R-:W-:Y:S02]  /*17b0*/  IMAD R3, R0, UR6, R25 ;  /* 0x0000000600037c24 */ /* 0x008fe4000f8e0219 */
[----:B------:R-:W-:Y:S02]  /*17c0*/  VIADD R25, R25, 0x1 ;  /* 0x0000000119197836 */ /* 0x000fe40000000000 */
[----:B-1----:R-:W-:-:S03]  /*17d0*/  IMAD.WIDE R28, R3, 0x8, R28 ;  /* 0x00000008031c7825 */ /* 0x002fc600078e021c */
[----:B------:R-:W-:-:S04]  /*17e0*/  ISETP.NE.AND P0, PT, R25, UR4, PT ;  /* 0x0000000419007c0c */ /* 0x000fc8000bf05270 */
[----:B------:R-:W-:Y:S01]  /*17f0*/  P2R R19, PR, RZ, 0x1 ;  /* 0x00000001ff137803 */ /* 0x000fe20000000000 */
[----:B------:R-:W-:Y:S08]  /*1800*/  BRA.U !UP0, `(.L_x_20) ;  /* 0x0000001508c07547 */ /* 0x000ff0000b800000 */
[----:B------:R-:W-:Y:S01]  /*1810*/  ULOP3.LUT UR4, UR4, 0x7ffffff8, URZ, 0xc0, !UPT ;  /* 0x7ffffff804047892 */ /* 0x000fe2000f8ec0ff */
[----:B------:R-:W-:Y:S01]  /*1820*/  BSSY.RECONVERGENT B7, `(.L_x_21) ;  /* 0x000016b000077945 */ /* 0x000fe20003800200 */
[----:B------:R-:W-:Y:S02]  /*1830*/  IMAD.MOV.U32 R26, RZ, RZ, R24 ;  /* 0x000000ffff1a7224 */ /* 0x000fe400078e0018 */
[----:B------:R-:W-:-:S06]  /*1840*/  UIADD3 UR4, UPT, UPT, -UR4, URZ, URZ ;  /* 0x000000ff04047290 */ /* 0x000fcc000fffe1ff */
[----:B------:R-:W-:-:S07]  /*1850*/  IMAD.U32 R27, RZ, RZ, UR4 ;  /* 0x00000004ff1b7e24 */ /* 0x000fce000f8e00ff */
.L_x_46:
[----:B------:R-:W-:Y:S01]  /*1860*/  MOV R0, 0x0 ;  /* 0x0000000000007802 */ /* 0x000fe20000000f00 */
[----:B0-----:R0:W-:Y:S01]  /*1870*/  STL.64 [R1], R16 ;  /* 0x0000001001007387 */ /* 0x0011e20000100a00 */
[----:B------:R-:W1:Y:S01]  /*1880*/  LDCU.64 UR4, c[0x4][0x58] ;  /* 0x01000b00ff0477ac */ /* 0x000e620008000a00 */
[----:B------:R-:W-:Y:S01]  /*1890*/  IMAD.MOV.U32 R6, RZ, RZ, R2 ;  /* 0x000000ffff067224 */ /* 0x000fe200078e0002 */
[----:B------:R0:W2:Y:S01]  /*18a0*/  LDC.64 R8, c[0x4][R0] ;  /* 0x0100000000087b82 */ /* 0x0000a20000000a00 */
[----:B------:R-:W-:Y:S01]  /*18b0*/  IMAD.MOV.U32 R7, RZ, RZ, R18 ;  /* 0x000000ffff077224 */ /* 0x000fe200078e0012 */
[----:B-1----:R-:W-:Y:S01]  /*18c0*/  MOV R4, UR4 ;  /* 0x0000000400047c02 */ /* 0x002fe20008000f00 */
[----:B0-----:R-:W-:-:S07]  /*18d0*/  IMAD.U32 R5, RZ, RZ, UR5 ;  /* 0x00000005ff057e24 */ /* 0x001fce000f8e00ff */
[----:B------:R-:W-:-:S07]  /*18e0*/  LEPC R20, `(.L_x_22) ;  /* 0x000000001014794e */ /* 0x000fce0000000000 */
[----:B--2---:R-:W-:Y:S05]  /*18f0*/  CALL.ABS.NOINC R8 ;  /* 0x0000000008007343 */ /* 0x004fea0003c00000 */
.L_x_22:
[----:B------:R-:W0:Y:S01]  /*1900*/  LDCU UR4, c[0x0][0x39c] ;  /* 0x00007380ff0477ac */ /* 0x000e220008000800 */
[----:B------:R-:W-:Y:S01]  /*1910*/  BSSY.RECONVERGENT B6, `(.L_x_23) ;  /* 0x0000013000067945 */ /* 0x000fe20003800200 */
[----:B0-----:R-:W-:-:S13]  /*1920*/  ISETP.GE.AND P0, PT, R16, UR4, PT ;  /* 0x0000000410007c0c */ /* 0x001fda000bf06270 */
[----:B------:R-:W-:Y:S05]  /*1930*/  @!P0 BRA `(.L_x_24) ;  /* 0x0000000000408947 */ /* 0x000fea0003800000 */
[----:B------:R-:W-:Y:S01]  /*1940*/  MOV R14, 0x70 ;  /* 0x00000070000e7802 */ /* 0x000fe20000000f00 */
[----:B------:R-:W0:Y:S01]  /*1950*/  LDCU.64 UR4, c[0x4][0x60] ;  /* 0x01000c00ff0477ac */ /* 0x000e220008000a00 */
[----:B------:R-:W-:Y:S02]  /*1960*/  HFMA2 R13, -RZ, RZ, 0, 0 ;  /* 0x00000000ff0d7431 */ /* 0x000fe400000001ff */
[----:B------:R-:W-:Y:S01]  /*1970*/  IMAD.MOV.U32 R8, RZ, RZ, 0x46 ;  /* 0x00000046ff087424 */ /* 0x000fe200078e00ff */
[----:B------:R-:W1:Y:S01]  /*1980*/  LDCU.64 UR6, c[0x4][0x18] ;  /* 0x01000300ff0677ac */ /* 0x000e620008000a00 */
[----:B------:R-:W2:Y:S01]  /*1990*/  LDC.64 R14, c[0x4][R14] ;  /* 0x010000000e0e7b82 */ /* 0x000ea20000000a00 */
[----:B------:R-:W-:Y:S01]  /*19a0*/  IMAD.MOV.U32 R12, RZ, RZ, 0x1 ;  /* 0x00000001ff0c7424 */ /* 0x000fe200078e00ff */
[----:B------:R-:W3:Y:S01]  /*19b0*/  LDCU.64 UR8, c[0x4][0x8] ;  /* 0x01000100ff0877ac */ /* 0x000ee20008000a00 */
[----:B0-----:R-:W-:Y:S02]  /*19c0*/  IMAD.U32 R4, RZ, RZ, UR4 ;  /* 0x00000004ff047e24 */ /* 0x001fe4000f8e00ff */
[----:B------:R-:W-:Y:S01]  /*19d0*/  IMAD.U32 R5, RZ, RZ, UR5 ;  /* 0x00000005ff057e24 */ /* 0x000fe2000f8e00ff */
[----:B-1----:R-:W-:Y:S01]  /*19e0*/  MOV R6, UR6 ;  /* 0x0000000600067c02 */ /* 0x002fe20008000f00 */
[----:B------:R-:W-:-:S02]  /*19f0*/  IMAD.U32 R7, RZ, RZ, UR7 ;  /* 0x00000007ff077e24 */ /* 0x000fc4000f8e00ff */
[----:B---3--:R-:W-:Y:S02]  /*1a00*/  IMAD.U32 R10, RZ, RZ, UR8 ;  /* 0x00000008ff0a7e24 */ /* 0x008fe4000f8e00ff */
[----:B------:R-:W-:-:S07]  /*1a10*/  IMAD.U32 R11, RZ, RZ, UR9 ;  /* 0x00000009ff0b7e24 */ /* 0x000fce000f8e00ff */
[----:B------:R-:W-:-:S07]  /*1a20*/  LEPC R20, `(.L_x_24) ;  /* 0x000000001014794e */ /* 0x000fce0000000000 */
[----:B--2---:R-:W-:Y:S05]  /*1a30*/  CALL.ABS.NOINC R14 ;  /* 0x000000000e007343 */ /* 0x004fea0003c00000 */
.L_x_24:
[----:B------:R-:W-:Y:S05]  /*1a40*/  BSYNC.RECONVERGENT B6 ;  /* 0x0000000000067941 */ /* 0x000fea0003800200 */
.L_x_23:
[----:B------:R-:W0:Y:S01]  /*1a50*/  LDC.64 R34, c[0x0][0x388] ;  /* 0x0000e200ff227b82 */ /* 0x000e220000000a00 */
[C---:B------:R-:W-:Y:S02]  /*1a60*/  R2UR UR4, R30.reuse ;  /* 0x000000001e0472ca */ /* 0x040fe400000e0000 */
[C---:B------:R-:W-:Y:S02]  /*1a70*/  R2UR UR5, R31.reuse ;  /* 0x000000001f0572ca */ /* 0x040fe400000e0000 */
[C---:B------:R-:W-:Y:S02]  /*1a80*/  R2UR UR6, R30.reuse ;  /* 0x000000001e0672ca */ /* 0x040fe400000e0000 */
[C---:B------:R-:W-:Y:S01]  /*1a90*/  R2UR UR7, R31.reuse ;  /* 0x000000001f0772ca */ /* 0x040fe200000e0000 */
[----:B------:R-:W1:Y:S01]  /*1aa0*/  LDC.64 R32, c[0x0][0x3a8] ;  /* 0x0000ea00ff207b82 */ /* 0x000e620000000a00 */
[----:B------:R-:W-:Y:S02]  /*1ab0*/  R2UR UR8, R30 ;  /* 0x000000001e0872ca */ /* 0x000fe400000e0000 */
[----:B------:R-:W-:-:S05]  /*1ac0*/  R2UR UR9, R31 ;  /* 0x000000001f0972ca */ /* 0x000fca00000e0000 */
[----:B------:R-:W2:Y:S01]  /*1ad0*/  LDG.E.64 R10, desc[UR4][R28.64] ;  /* 0x000000041c0a7981 */ /* 0x000ea2000c1e1b00 */
[----:B------:R-:W-:Y:S01]  /*1ae0*/  MOV R8, 0x0 ;  /* 0x0000000000087802 */ /* 0x000fe20000000f00 */
[----:B------:R-:W-:Y:S01]  /*1af0*/  VIADD R22, R16, 0x1 ;  /* 0x0000000110167836 */ /* 0x000fe20000000000 */
[----:B------:R-:W3:Y:S01]  /*1b00*/  LDCU.64 UR4, c[0x4][0x58] ;  /* 0x01000b00ff0477ac */ /* 0x000ee20008000a00 */
[----:B0-----:R-:W-:-:S05]  /*1b10*/  IMAD.WIDE R34, R26, 0x8, R34 ;  /* 0x000000081a227825 */ /* 0x001fca00078e0222 */
[----:B------:R-:W2:Y:S01]  /*1b20*/  LDG.E.64 R4, desc[UR6][R34.64] ;  /* 0x0000000622047981 */ /* 0x000ea2000c1e1b00 */
[----:B-1----:R-:W-:-:S05]  /*1b30*/  IMAD.WIDE R32, R16, 0x8, R32 ;  /* 0x0000000810207825 */ /* 0x002fca00078e0220 */
[----:B------:R-:W2:Y:S01]  /*1b40*/  LDG.E.64 R6, desc[UR8][R32.64] ;  /* 0x0000000820067981 */ /* 0x000ea2000c1e1b00 */
[----:B------:R-:W-:Y:S01]  /*1b50*/  IMAD.MOV.U32 R23, RZ, RZ, R17 ;  /* 0x000000ffff177224 */ /* 0x000fe200078e0011 */
[----:B------:R-:W0:Y:S04]  /*1b60*/  LDC.64 R8, c[0x4][R8] ;  /* 0x0100000008087b82 */ /* 0x000e280000000a00 */
[----:B------:R1:W-:Y:S01]  /*1b70*/  STL.64 [R1], R22 ;  /* 0x0000001601007387 */ /* 0x0003e20000100a00 */
[----:B--2---:R-:W-:-:S07]  /*1b80*/  DFMA R10, R10, R4, R6 ;  /* 0x000000040a0a722b */ /* 0x004fce0000000006 */
[----:B------:R1:W-:Y:S01]  /*1b90*/  STG.E.64 desc[UR6][R32.64], R10 ;  /* 0x0000000a20007986 */ /* 0x0003e2000c101b06 */
[----:B---3--:R-:W-:Y:S01]  /*1ba0*/  IMAD.U32 R4, RZ, RZ, UR4 ;  /* 0x00000004ff047e24 */ /* 0x008fe2000f8e00ff */
[----:B------:R-:W-:Y:S01]  /*1bb0*/  MOV R7, R18 ;  /* 0x0000001200077202 */ /* 0x000fe20000000f00 */
[----:B------:R-:W-:Y:S02]  /*1bc0*/  IMAD.U32 R5, RZ, RZ, UR5 ;  /* 0x00000005ff057e24 */ /* 0x000fe4000f8e00ff */
[----:B0-----:R-:W-:-:S07]  /*1bd0*/  IMAD.MOV.U32 R6, RZ, RZ, R2 ;  /* 0x000000ffff067224 */ /* 0x001fce00078e0002 */
[----:B------:R-:W-:-:S07]  /*1be0*/  LEPC R20, `(.L_x_25) ;  /* 0x000000001014794e */ /* 0x000fce0000000000 */
[----:B-1----:R-:W-:Y:S05]  /*1bf0*/  CALL.ABS.NOINC R8 ;  /* 0x0000000008007343 */ /* 0x002fea0003c00000 */
.L_x_25:
[----:B------:R-:W0:Y:S01]  /*1c00*/  LDCU UR4, c[0x0][0x39c] ;  /* 0x00007380ff0477ac */ /* 0x000e220008000800 */
[----:B------:R-:W-:Y:S01]  /*1c10*/  BSSY.RECONVERGENT B6, `(.L_x_26) ;  /* 0x0000013000067945 */ /* 0x000fe20003800200 */
[----:B0-----:R-:W-:-:S13]  /*1c20*/  ISETP.GE.AND P0, PT, R22, UR4, PT ;  /* 0x0000000416007c0c */ /* 0x001fda000bf06270 */
[----:B------:R-:W-:Y:S05]  /*1c30*/  @!P0 BRA `(.L_x_27) ;  /* 0x0000000000408947 */ /* 0x000fea0003800000 */
[----:B------:R-:W-:Y:S01]  /*1c40*/  MOV R14, 0x70 ;  /* 0x00000070000e7802 */ /* 0x000fe20000000f00 */
[----:B------:R-:W0:Y:S01]  /*1c50*/  LDCU.64 UR4, c[0x4][0x60] ;  /* 0x01000c00ff0477ac */ /* 0x000e220008000a00 */
[----:B------:R-:W-:Y:S02]  /*1c60*/  IMAD.MOV.U32 R8, RZ, RZ, 0x46 ;  /* 0x00000046ff087424 */ /* 0x000fe400078e00ff */
[----:B------:R-:W-:Y:S01]  /*1c70*/  IMAD.MOV.U32 R12, RZ, RZ, 0x1 ;  /* 0x00000001ff0c7424 */ /* 0x000fe200078e00ff */
[----:B------:R-:W1:Y:S01]  /*1c80*/  LDCU.64 UR6, c[0x4][0x18] ;  /* 0x01000300ff0677ac */ /* 0x000e620008000a00 */
[----:B------:R-:W2:Y:S01]  /*1c90*/  LDC.64 R14, c[0x4][R14] ;  /* 0x010000000e0e7b82 */ /* 0x000ea20000000a00 */
[----:B------:R-:W-:Y:S01]  /*1ca0*/  IMAD.MOV.U32 R13, RZ, RZ, RZ ;  /* 0x000000ffff0d7224 */ /* 0x000fe200078e00ff */
[----:B------:R-:W3:Y:S01]  /*1cb0*/  LDCU.64 UR8, c[0x4][0x8] ;  /* 0x01000100ff0877ac */ /* 0x000ee20008000a00 */
[----:B0-----:R-:W-:Y:S02]  /*1cc0*/  IMAD.U32 R4, RZ, RZ, UR4 ;  /* 0x00000004ff047e24 */ /* 0x001fe4000f8e00ff */
[----:B------:R-:W-:-:S02]  /*1cd0*/  IMAD.U32 R5, RZ, RZ, UR5 ;  /* 0x00000005ff057e24 */ /* 0x000fc4000f8e00ff */
[----:B-1----:R-:W-:Y:S02]  /*1ce0*/  IMAD.U32 R6, RZ, RZ, UR6 ;  /* 0x00000006ff067e24 */ /* 0x002fe4000f8e00ff */
[----:B------:R-:W-:Y:S02]  /*1cf0*/  IMAD.U32 R7, RZ, RZ, UR7 ;  /* 0x00000007ff077e24 */ /* 0x000fe4000f8e00ff */
[----:B---3--:R-:W-:Y:S01]  /*1d00*/  IMAD.U32 R10, RZ, RZ, UR8 ;  /* 0x00000008ff0a7e24 */ /* 0x008fe2000f8e00ff */
[----:B------:R-:W-:-:S07]  /*1d10*/  MOV R11, UR9 ;  /* 0x00000009000b7c02 */ /* 0x000fce0008000f00 */
[----:B------:R-:W-:-:S07]  /*1d20*/  LEPC R20, `(.L_x_27) ;  /* 0x000000001014794e */ /* 0x000fce0000000000 */
[----:B--2---:R-:W-:Y:S05]  /*1d30*/  CALL.ABS.NOINC R14 ;  /* 0x000000000e007343 */ /* 0x004fea0003c00000 */
.L_x_27:
[----:B------:R-:W-:Y:S05]  /*1d40*/  BSYNC.RECONVERGENT B6 ;  /* 0x0000000000067941 */ /* 0x000fea0003800200 */
.L_x_26:
[C---:B------:R-:W-:Y:S02]  /*1d50*/  R2UR UR4, R30.reuse ;  /* 0x000000001e0472ca */ /* 0x040fe400000e0000 */
[C---:B------:R-:W-:Y:S02]  /*1d60*/  R2UR UR5, R31.reuse ;  /* 0x000000001f0572ca */ /* 0x040fe400000e0000 */
[C---:B------:R-:W-:Y:S02]  /*1d70*/  R2UR UR6, R30.reuse ;  /* 0x000000001e0672ca */ /* 0x040fe400000e0000 */
[C---:B------:R-:W-:Y:S02]  /*1d80*/  R2UR UR7, R31.reuse ;  /* 0x000000001f0772ca */ /* 0x040fe400000e0000 */
[----:B------:R-:W-:Y:S02]  /*1d90*/  R2UR UR8, R30 ;  /* 0x000000001e0872ca */ /* 0x000fe400000e0000 */
[----:B------:R-:W-:-:S05]  /*1da0*/  R2UR UR9, R31 ;  /* 0x000000001f0972ca */ /* 0x000fca00000e0000 */
[----:B------:R-:W2:Y:S01]  /*1db0*/  LDG.E.64 R10, desc[UR4][R28.64] ;  /* 0x000000041c0a7981 */ /* 0x000ea2000c1e1b00 */
[----:B------:R-:W-:Y:S01]  /*1dc0*/  MOV R8, 0x0 ;  /* 0x0000000000087802 */ /* 0x000fe20000000f00 */
[----:B------:R-:W-:Y:S01]  /*1dd0*/  VIADD R22, R16, 0x2 ;  /* 0x0000000210167836 */ /* 0x000fe20000000000 */
[----:B------:R-:W0:Y:S01]  /*1de0*/  LDCU.64 UR4, c[0x4][0x58] ;  /* 0x01000b00ff0477ac */ /* 0x000e220008000a00 */
[----:B------:R-:W2:Y:S04]  /*1df0*/  LDG.E.64 R4, desc[UR6][R34.64+0x8] ;  /* 0x0000080622047981 */ /* 0x000ea8000c1e1b00 */
[----:B------:R-:W2:Y:S01]  /*1e00*/  LDG.E.64 R6, desc[UR8][R32.64+0x8] ;  /* 0x0000080820067981 */ /* 0x000ea2000c1e1b00 */
[----:B------:R-:W-:Y:S01]  /*1e10*/  IMAD.MOV.U32 R23, RZ, RZ, R17 ;  /* 0x000000ffff177224 */ /* 0x000fe200078e0011 */
[----:B------:R-:W1:Y:S04]  /*1e20*/  LDC.64 R8, c[0x4][R8] ;  /* 0x0100000008087b82 */ /* 0x000e680000000a00 */
[----:B------:R3:W-:Y:S01]  /*1e30*/  STL.64 [R1], R22 ;  /* 0x0000001601007387 */ /* 0x0007e20000100a00 */
[----:B--2---:R-:W-:Y:S01]  /*1e40*/  DFMA R10, R10, R4, R6 ;  /* 0x000000040a0a722b */ /* 0x004fe20000000006 */
[----:B0-----:R-:W-:Y:S01]  /*1e50*/  MOV R4, UR4 ;  /* 0x0000000400047c02 */ /* 0x001fe20008000f00 */
[----:B------:R-:W-:-:S02]  /*1e60*/  IMAD.U32 R5, RZ, RZ, UR5 ;  /* 0x00000005ff057e24 */ /* 0x000fc4000f8e00ff */
[----:B------:R-:W-:-:S03]  /*1e70*/  IMAD.MOV.U32 R6, RZ, RZ, R2 ;  /* 0x000000ffff067224 */ /* 0x000fc600078e0002 */
[----:B------:R3:W-:Y:S01]  /*1e80*/  STG.E.64 desc[UR6][R32.64+0x8], R10 ;  /* 0x0000080a20007986 */ /* 0x0007e2000c101b06 */
[----:B-1----:R-:W-:-:S07]  /*1e90*/  IMAD.MOV.U32 R7, RZ, RZ, R18 ;  /* 0x000000ffff077224 */ /* 0x002fce00078e0012 */
[----:B------:R-:W-:-:S07]  /*1ea0*/  LEPC R20, `(.L_x_28) ;  /* 0x000000001014794e */ /* 0x000fce0000000000 */
[----:B---3--:R-:W-:Y:S05]  /*1eb0*/  CALL.ABS.NOINC R8 ;  /* 0x0000000008007343 */ /* 0x008fea0003c00000 */
.L_x_28:
        /* <DEDUP_REMOVED lines=20> */
.L_x_30:
[----:B------:R-:W-:Y:S05]  /*2000*/  BSYNC.RECONVERGENT B6 ;  /* 0x0000000000067941 */ /* 0x000fea0003800200 */
.L_x_29:
        /* <DEDUP_REMOVED lines=16> */
[----:B0-----:R-:W-:Y:S01]  /*2110*/  IMAD.U32 R4, RZ, RZ, UR4 ;  /* 0x00000004ff047e24 */ /* 0x001fe2000f8e00ff */
[----:B------:R-:W-:Y:S01]  /*2120*/  MOV R7, R18 ;  /* 0x0000001200077202 */ /* 0x000fe20000000f00 */
[----:B------:R-:W-:-:S02]  /*2130*/  IMAD.U32 R5, RZ, RZ, UR5 ;  /* 0x00000005ff057e24 */ /* 0x000fc4000f8e00ff */
[----:B------:R-:W-:Y:S02]  /*2140*/  IMAD.MOV.U32 R6, RZ, RZ, R2 ;  /* 0x000000ffff067224 */ /* 0x000fe400078e0002 */
[----:B-1----:R3:W-:Y:S05]  /*2150*/  STG.E.64 desc[UR6][R32.64+0x10], R10 ;  /* 0x0000100a20007986 */ /* 0x0027ea000c101b06 */
[----:B------:R-:W-:-:S07]  /*2160*/  LEPC R20, `(.L_x_31) ;  /* 0x000000001014794e */ /* 0x000fce0000000000 */
[----:B---3--:R-:W-:Y:S05]  /*2170*/  CALL.ABS.NOINC R8 ;  /* 0x0000000008007343 */ /* 0x008fea0003c00000 */
.L_x_31:
        /* <DEDUP_REMOVED lines=20> */
.L_x_33:
[----:B------:R-:W-:Y:S05]  /*22c0*/  BSYNC.RECONVERGENT B6 ;  /* 0x0000000000067941 */ /* 0x000fea0003800200 */
.L_x_32:
        /* <DEDUP_REMOVED lines=23> */
.L_x_34:
        /* <DEDUP_REMOVED lines=20> */
.L_x_36:
[----:B------:R-:W-:Y:S05]  /*2580*/  BSYNC.RECONVERGENT B6 ;  /* 0x0000000000067941 */ /* 0x000fea0003800200 */
.L_x_35:
        /* <DEDUP_REMOVED lines=23> */
.L_x_37:
        /* <DEDUP_REMOVED lines=20> */
.L_x_39:
[----:B------:R-:W-:Y:S05]  /*2840*/  BSYNC.RECONVERGENT B6 ;  /* 0x0000000000067941 */ /* 0x000fea0003800200 */
.L_x_38:
        /* <DEDUP_REMOVED lines=23> */
.L_x_40:
        /* <DEDUP_REMOVED lines=20> */
.L_x_42:
[----:B------:R-:W-:Y:S05]  /*2b00*/  BSYNC.RECONVERGENT B6 ;  /* 0x0000000000067941 */ /* 0x000fea0003800200 */
.L_x_41:
        /* <DEDUP_REMOVED lines=23> */
.L_x_43:
        /* <DEDUP_REMOVED lines=20> */
.L_x_45:
[----:B------:R-:W-:Y:S05]  /*2dc0*/  BSYNC.RECONVERGENT B6 ;  /* 0x0000000000067941 */ /* 0x000fea0003800200 */
.L_x_44:
[C---:B------:R-:W-:Y:S02]  /*2dd0*/  R2UR UR6, R30.reuse ;  /* 0x000000001e0672ca */ /* 0x040fe400000e0000 */
[C---:B------:R-:W-:Y:S02]  /*2de0*/  R2UR UR7, R31.reuse ;  /* 0x000000001f0772ca */ /* 0x040fe400000e0000 */
[C---:B------:R-:W-:Y:S02]  /*2df0*/  R2UR UR4, R30.reuse ;  /* 0x000000001e0472ca */ /* 0x040fe400000e0000 */
[C---:B------:R-:W-:Y:S02]  /*2e00*/  R2UR UR5, R31.reuse ;  /* 0x000000001f0572ca */ /* 0x040fe400000e0000 */
[----:B------:R-:W-:Y:S02]  /*2e10*/  R2UR UR8, R30 ;  /* 0x000000001e0872ca */ /* 0x000fe400000e0000 */
[----:B------:R-:W-:-:S05]  /*2e20*/  R2UR UR9, R31 ;  /* 0x000000001f0972ca */ /* 0x000fca00000e0000 */
[----:B------:R-:W2:Y:S04]  /*2e30*/  LDG.E.64 R34, desc[UR6][R34.64+0x38] ;  /* 0x0000380622227981 */ /* 0x000ea8000c1e1b00 */
[----:B------:R-:W2:Y:S04]  /*2e40*/  LDG.E.64 R4, desc[UR4][R28.64] ;  /* 0x000000041c047981 */ /* 0x000ea8000c1e1b00 */
[----:B------:R-:W2:Y:S01]  /*2e50*/  LDG.E.64 R6, desc[UR8][R32.64+0x38] ;  /* 0x0000380820067981 */ /* 0x000ea2000c1e1b00 */
[----:B------:R-:W-:Y:S01]  /*2e60*/  VIADD R27, R27, 0x8 ;  /* 0x000000081b1b7836 */ /* 0x000fe20000000000 */
[----:B------:R-:W-:Y:S01]  /*2e70*/  IADD3 R26, PT, PT, R26, 0x8, RZ ;  /* 0x000000081a1a7810 */ /* 0x000fe20007ffe0ff */
[----:B------:R-:W-:-:S03]  /*2e80*/  VIADD R16, R16, 0x8 ;  /* 0x0000000810107836 */ /* 0x000fc60000000000 */
[----:B------:R-:W-:Y:S01]  /*2e90*/  ISETP.NE.AND P0, PT, R27, RZ, PT ;  /* 0x000000ff1b00720c */ /* 0x000fe20003f05270 */
[----:B--2---:R-:W-:-:S07]  /*2ea0*/  DFMA R4, R4, R34, R6 ;  /* 0x000000220404722b */ /* 0x004fce0000000006 */
[----:B------:R0:W-:Y:S05]  /*2eb0*/  STG.E.64 desc[UR4][R32.64+0x38], R4 ;  /* 0x0000380420007986 */ /* 0x0001ea000c101b04 */
[----:B------:R-:W-:Y:S05]  /*2ec0*/  @P0 BRA `(.L_x_46) ;  /* 0xffffffe800640947 */ /* 0x000fea000383ffff */
[----:B------:R-:W-:Y:S05]  /*2ed0*/  BSYNC.RECONVERGENT B7 ;  /* 0x0000000000077941 */ /* 0x000fea0003800200 */
.L_x_21:
[----:B------:R-:W1:Y:S02]  /*2ee0*/  LDCU UR4, c[0x0][0x398] ;  /* 0x00007300ff0477ac */ /* 0x000e640008000800 */
[----:B-1----:R-:W-:-:S06]  /*2ef0*/  ULOP3.LUT UR4, UR4, 0x7ffffff8, URZ, 0xc0, !UPT ;  /* 0x7ffffff804047892 */ /* 0x002fcc000f8ec0ff */
[----:B------:R-:W-:-:S07]  /*2f00*/  IMAD.U32 R27, RZ, RZ, UR4 ;  /* 0x00000004ff1b7e24 */ /* 0x000fce000f8e00ff */
.L_x_20:
[----:B------:R-:W1:Y:S02]  /*2f10*/  LDCU UR4, c[0x0][0x398] ;  /* 0x00007300ff0477ac */ /* 0x000e640008000800 */
[----:B-1----:R-:W-:-:S04]  /*2f20*/  ULOP3.LUT UR4, UR4, 0x7, URZ, 0xc0, !UPT ;  /* 0x0000000704047892 */ /* 0x002fc8000f8ec0ff */
[----:B------:R-:W-:-:S09]  /*2f30*/  UISETP.NE.AND UP0, UPT, UR4, URZ, UPT ;  /* 0x000000ff0400728c */ /* 0x000fd2000bf05270 */
[----:B------:R-:W-:Y:S05]  /*2f40*/  BRA.U !UP0, `(.L_x_47) ;  /* 0x0000001508407547 */ /* 0x000fea000b800000 */
[----:B------:R-:W-:-:S04]  /*2f50*/  UIADD3 UR4, UPT, UPT, UR4, -0x1, URZ ;  /* 0xffffffff04047890 */ /* 0x000fc8000fffe0ff */
[----:B------:R-:W-:-:S09]  /*2f60*/  UISETP.GE.U32.AND UP0, UPT, UR4, 0x3, UPT ;  /* 0x000000030400788c */ /* 0x000fd2000bf06070 */
[----:B------:R-:W-:Y:S05]  /*2f70*/  BRA.U !UP0, `(.L_x_48) ;  /* 0x0000000908d47547 */ /* 0x000fea000b800000 */
[----:B------:R-:W-:Y:S01]  /*2f80*/  MOV R0, 0x0 ;  /* 0x0000000000007802 */ /* 0x000fe20000000f00 */
[----:B------:R1:W-:Y:S01]  /*2f90*/  STL.64 [R1], R16 ;  /* 0x0000001001007387 */ /* 0x0003e20000100a00 */
[----:B------:R-:W0:Y:S01]  /*2fa0*/  LDCU.64 UR4, c[0x4][0x58] ;  /* 0x01000b00ff0477ac */ /* 0x000e220008000a00 */
[----:B------:R-:W-:Y:S01]  /*2fb0*/  IMAD.MOV.U32 R6, RZ, RZ, R2 ;  /* 0x000000ffff067224 */ /* 0x000fe200078e0002 */
[----:B------:R1:W2:Y:S01]  /*2fc0*/  LDC.64 R8, c[0x4][R0] ;  /* 0x0100000000087b82 */ /* 0x0002a20000000a00 */
[----:B------:R-:W-:Y:S02]  /*2fd0*/  IMAD.MOV.U32 R7, RZ, RZ, R18 ;  /* 0x000000ffff077224 */ /* 0x000fe400078e0012 */
[----:B0-----:R-:W-:Y:S02]  /*2fe0*/  IMAD.U32 R4, RZ, RZ, UR4 ;  /* 0x00000004ff047e24 */ /* 0x001fe4000f8e00ff */
[----:B-1----:R-:W-:-:S07]  /*2ff0*/  IMAD.U32 R5, RZ, RZ, UR5 ;  /* 0x00000005ff057e24 */ /* 0x002fce000f8e00ff */
[----:B------:R-:W-:-:S07]  /*3000*/  LEPC R20, `(.L_x_49) ;  /* 0x000000001014794e */ /* 0x000fce0000000000 */
[----:B--2---:R-:W-:Y:S05]  /*3010*/  CALL.ABS.NOINC R8 ;  /* 0x0000000008007343 */ /* 0x004fea0003c00000 */
.L_x_49:
[----:B------:R-:W0:Y:S01]  /*3020*/  LDCU UR4, c[0x0][0x39c] ;  /* 0x00007380ff0477ac */ /* 0x000e220008000800 */
[----:B------:R-:W-:Y:S01]  /*3030*/  BSSY.RECONVERGENT B6, `(.L_x_50) ;  /* 0x0000013000067945 */ /* 0x000fe20003800200 */
[----:B0-----:R-:W-:-:S13]  /*3040*/  ISETP.GE.AND P0, PT, R16, UR4, PT ;  /* 0x0000000410007c0c */ /* 0x001fda000bf06270 */
[----:B------:R-:W-:Y:S05]  /*3050*/  @!P0 BRA `(.L_x_51) ;  /* 0x0000000000408947 */ /* 0x000fea0003800000 */
[----:B------:R-:W-:Y:S01]  /*3060*/  MOV R14, 0x70 ;  /* 0x00000070000e7802 */ /* 0x000fe20000000f00 */
[----:B------:R-:W0:Y:S01]  /*3070*/  LDCU.64 UR4, c[0x4][0x60] ;  /* 0x01000c00ff0477ac */ /* 0x000e220008000a00 */
[----:B------:R-:W-:Y:S02]  /*3080*/  HFMA2 R8, -RZ, RZ, 0, 4.17232513427734375e-06 ;  /* 0x00000046ff087431 */ /* 0x000fe400000001ff */
[----:B------:R-:W-:Y:S01]  /*3090*/  IMAD.MOV.U32 R12, RZ, RZ, 0x1 ;  /* 0x00000001ff0c7424 */ /* 0x000fe200078e00ff */
[----:B------:R-:W1:Y:S01]  /*30a0*/  LDCU.64 UR6, c[0x4][0x18] ;  /* 0x01000300ff0677ac */ /* 0x000e620008000a00 */
[----:B------:R-:W2:Y:S01]  /*30b0*/  LDC.64 R14, c[0x4][R14] ;  /* 0x010000000e0e7b82 */ /* 0x000ea20000000a00 */
[----:B------:R-:W-:Y:S01]  /*30c0*/  IMAD.MOV.U32 R13, RZ, RZ, RZ ;  /* 0x000000ffff0d7224 */ /* 0x000fe200078e00ff */
[----:B------:R-:W3:Y:S01]  /*30d0*/  LDCU.64 UR8, c[0x4][0x8] ;  /* 0x01000100ff0877ac */ /* 0x000ee20008000a00 */
[----:B0-----:R-:W-:Y:S01]  /*30e0*/  MOV R4, UR4 ;  /* 0x0000000400047c02 */ /* 0x001fe20008000f00 */
[----:B------:R-:W-:-:S02]  /*30f0*/  IMAD.U32 R5, RZ, RZ, UR5 ;  /* 0x00000005ff057e24 */ /* 0x000fc4000f8e00ff */
[----:B-1----:R-:W-:Y:S02]  /*3100*/  IMAD.U32 R6, RZ, RZ, UR6 ;  /* 0x00000006ff067e24 */ /* 0x002fe4000f8e00ff */
[----:B------:R-:W-:Y:S02]  /*3110*/  IMAD.U32 R7, RZ, RZ, UR7 ;  /* 0x00000007ff077e24 */ /* 0x000fe4000f8e00ff */
[----:B---3--:R-:W-:Y:S02]  /*3120*/  IMAD.U32 R10, RZ, RZ, UR8 ;  /* 0x00000008ff0a7e24 */ /* 0x008fe4000f8e00ff */
[----:B------:R-:W-:-:S07]  /*3130*/  IMAD.U32 R11, RZ, RZ, UR9 ;  /* 0x00000009ff0b7e24 */ /* 0x000fce000f8e00ff */
[----:B------:R-:W-:-:S07]  /*3140*/  LEPC R20, `(.L_x_51) ;  /* 0x000000001014794e */ /* 0x000fce0000000000 */
[----:B--2---:R-:W-:Y:S05]  /*3150*/  CALL.ABS.NOINC R14 ;  /* 0x000000000e007343 */ /* 0x004fea0003c00000 */
.L_x_51:
[----:B------:R-:W-:Y:S05]  /*3160*/  BSYNC.RECONVERGENT B6 ;  /* 0x0000000000067941 */ /* 0x000fea0003800200 */
.L_x_50:
[----:B------:R-:W0:Y:S01]  /*3170*/  LDC.64 R34, c[0x0][0x388] ;  /* 0x0000e200ff227b82 */ /* 0x000e220000000a00 */
[C---:B------:R-:W-:Y:S01]  /*3180*/  R2UR UR4, R30.reuse ;  /* 0x000000001e0472ca */ /* 0x040fe200000e0000 */
[----:B------:R-:W-:Y:S01]  /*3190*/  IMAD.IADD R3, R27, 0x1, R24 ;  /* 0x000000011b037824 */ /* 0x000fe200078e0218 */
        /* <DEDUP_REMOVED lines=19> */
[----:B---3--:R-:W-:Y:S01]  /*32d0*/  MOV R4, UR4 ;  /* 0x0000000400047c02 */ /* 0x008fe20008000f00 */
[----:B------:R-:W-:Y:S02]  /*32e0*/  IMAD.U32 R5, RZ, RZ, UR5 ;  /* 0x00000005ff057e24 */ /* 0x000fe4000f8e00ff */
[----:B------:R-:W-:Y:S02]  /*32f0*/  IMAD.MOV.U32 R6, RZ, RZ, R2 ;  /* 0x000000ffff067224 */ /* 0x000fe400078e0002 */
[----:B0-----:R-:W-:-:S07]  /*3300*/  IMAD.MOV.U32 R7, RZ, RZ, R18 ;  /* 0x000000ffff077224 */ /* 0x001fce00078e0012 */
[----:B------:R-:W-:-:S07]  /*3310*/  LEPC R20, `(.L_x_52) ;  /* 0x000000001014794e */ /* 0x000fce0000000000 */
[----:B-1----:R-:W-:Y:S05]  /*3320*/  CALL.ABS.NOINC R8 ;  /* 0x0000000008007343 */ /* 0x002fea0003c00000 */
.L_x_52:
        /* <DEDUP_REMOVED lines=20> */
.L_x_54:
[----:B------:R-:W-:Y:S05]  /*3470*/  BSYNC.RECONVERGENT B6 ;  /* 0x0000000000067941 */ /* 0x000fea0003800200 */
.L_x_53:
        /* <DEDUP_REMOVED lines=23> */
.L_x_55:
        /* <DEDUP_REMOVED lines=15> */
[----:B------:R-:W-:Y:S01]  /*36e0*/  IMAD.U32 R7, RZ, RZ, UR7 ;  /* 0x00000007ff077e24 */ /* 0x000fe2000f8e00ff */
[----:B---3--:R-:W-:Y:S01]  /*36f0*/  MOV R10, UR8 ;  /* 0x00000008000a7c02 */ /* 0x008fe20008000f00 */
[----:B------:R-:W-:-:S07]  /*3700*/  IMAD.U32 R11, RZ, RZ, UR9 ;  /* 0x00000009ff0b7e24 */ /* 0x000fce000f8e00ff */
[----:B------:R-:W-:-:S07]  /*3710*/  LEPC R20, `(.L_x_57) ;  /* 0x000000001014794e */ /* 0x000fce0000000000 */
[----:B--2---:R-:W-:Y:S05]  /*3720*/  CALL.ABS.NOINC R14 ;  /* 0x000000000e007343 */ /* 0x004fea0003c00000 */
.L_x_57:
[----:B------:R-:W-:Y:S05]  /*3730*/  BSYNC.RECONVERGENT B6 ;  /* 0x0000000000067941 */ /* 0x000fea0003800200 */
.L_x_56:
        /* <DEDUP_REMOVED lines=8> */
[----:B------:R-:W-:Y:S01]  /*37c0*/  IMAD.MOV.U32 R23, RZ, RZ, R17 ;  /* 0x000000ffff177224 */ /* 0x000fe200078e0011 */
[----:B------:R-:W-:Y:S01]  /*37d0*/  IADD3 R22, PT, PT, R16, 0x3, RZ ;  /* 0x0000000310167810 */ /* 0x000fe20007ffe0ff */
[----:B------:R-:W2:Y:S01]  /*37e0*/  LDG.E.64 R4, desc[UR6][R34.64+0x10] ;  /* 0x0000100622047981 */ /* 0x000ea2000c1e1b00 */
[----:B------:R-:W0:Y:S03]  /*37f0*/  LDCU.64 UR4, c[0x4][0x58] ;  /* 0x01000b00ff0477ac */ /* 0x000e260008000a00 */
[----:B------:R-:W2:Y:S01]  /*3800*/  LDG.E.64 R6, desc[UR8][R32.64+0x10] ;  /* 0x0000100820067981 */ /* 0x000ea2000c1e1b00 */
[----:B------:R-:W1:Y:S03]  /*3810*/  LDC.64 R8, c[0x4][R8] ;  /* 0x0100000008087b82 */ /* 0x000e660000000a00 */
        /* <DEDUP_REMOVED lines=9> */
.L_x_58:
        /* <DEDUP_REMOVED lines=20> */
.L_x_60:
[----:B------:R-:W-:Y:S05]  /*39f0*/  BSYNC.RECONVERGENT B6 ;  /* 0x0000000000067941 */ /* 0x000fea0003800200 */
.L_x_59:
        /* <DEDUP_REMOVED lines=9> */
[----:B------:R-:W-:Y:S01]  /*3a90*/  IADD3 R27, PT, PT, R27, 0x4, RZ ;  /* 0x000000041b1b7810 */ /* 0x000fe20007ffe0ff */
[----:B------:R-:W-:Y:S01]  /*3aa0*/  VIADD R16, R16, 0x4 ;  /* 0x0000000410107836 */ /* 0x000fe20000000000 */
[----:B--2---:R-:W-:-:S07]  /*3ab0*/  DFMA R4, R4, R34, R6 ;  /* 0x000000220404722b */ /* 0x004fce0000000006 */
[----:B------:R1:W-:Y:S04]  /*3ac0*/  STG.E.64 desc[UR4][R32.64+0x18], R4 ;  /* 0x0000180420007986 */ /* 0x0003e8000c101b04 */
.L_x_48:
[----:B------:R-:W2:Y:S02]  /*3ad0*/  LDCU UR4, c[0x0][0x398] ;  /* 0x00007300ff0477ac */ /* 0x000ea40008000800 */
[----:B--2---:R-:W-:-:S09]  /*3ae0*/  ULOP3.LUT UP0, UR4, UR4, 0x3, URZ, 0xc0, !UPT ;  /* 0x0000000304047892 */ /* 0x004fd2000f80c0ff */
[----:B------:R-:W-:Y:S05]  /*3af0*/  BRA.U !UP0, `(.L_x_47) ;  /* 0x0000000908547547 */ /* 0x000fea000b800000 */
[----:B------:R-:W-:-:S09]  /*3b00*/  UISETP.NE.AND UP0, UPT, UR4, 0x1, UPT ;  /* 0x000000010400788c */ /* 0x000fd2000bf05270 */
[----:B------:R-:W-:Y:S05]  /*3b10*/  BRA.U !UP0, `(.L_x_61) ;  /* 0x00000005087c7547 */ /* 0x000fea000b800000 */
[----:B------:R-:W-:Y:S01]  /*3b20*/  MOV R0, 0x0 ;  /* 0x0000000000007802 */ /* 0x000fe20000000f00 */
[----:B------:R2:W-:Y:S01]  /*3b30*/  STL.64 [R1], R16 ;  /* 0x0000001001007387 */ /* 0x0005e20000100a00 */
[----:B------:R-:W0:Y:S01]  /*3b40*/  LDCU.64 UR4, c[0x4][0x58] ;  /* 0x01000b00ff0477ac */ /* 0x000e220008000a00 */
[----:B------:R-:W-:Y:S01]  /*3b50*/  IMAD.MOV.U32 R6, RZ, RZ, R2 ;  /* 0x000000ffff067224 */ /* 0x000fe200078e0002 */
[----:B------:R2:W3:Y:S01]  /*3b60*/  LDC.64 R8, c[0x4][R0] ;  /* 0x0100000000087b82 */ /* 0x0004e20000000a00 */
[----:B------:R-:W-:Y:S01]  /*3b70*/  MOV R7, R18 ;  /* 0x0000001200077202 */ /* 0x000fe20000000f00 */
[----:B01----:R-:W-:Y:S02]  /*3b80*/  IMAD.U32 R4, RZ, RZ, UR4 ;  /* 0x00000004ff047e24 */ /* 0x003fe4000f8e00ff */
[----:B--2---:R-:W-:-:S07]  /*3b90*/  IMAD.U32 R5, RZ, RZ, UR5 ;  /* 0x00000005ff057e24 */ /* 0x004fce000f8e00ff */
[----:B------:R-:W-:-:S07]  /*3ba0*/  LEPC R20, `(.L_x_62) ;  /* 0x000000001014794e */ /* 0x000fce0000000000 */
[----:B---3--:R-:W-:Y:S05]  /*3bb0*/  CALL.ABS.NOINC R8 ;  /* 0x0000000008007343 */ /* 0x008fea0003c00000 */
.L_x_62:
        /* <DEDUP_REMOVED lines=20> */
.L_x_64:
[----:B------:R-:W-:Y:S05]  /*3d00*/  BSYNC.RECONVERGENT B6 ;  /* 0x0000000000067941 */ /* 0x000fea0003800200 */
.L_x_63:
[----:B------:R-:W0:Y:S01]  /*3d10*/  LDC.64 R32, c[0x0][0x388] ;  /* 0x0000e200ff207b82 */ /* 0x000e220000000a00 */
[C---:B------:R-:W-:Y:S02]  /*3d20*/  R2UR UR4, R30.reuse ;  /* 0x000000001e0472ca */ /* 0x040fe400000e0000 */
[C---:B------:R-:W-:Y:S02]  /*3d30*/  R2UR UR5, R31.reuse ;  /* 0x000000001f0572ca */ /* 0x040fe400000e0000 */
[C---:B------:R-:W-:Y:S02]  /*3d40*/  R2UR UR6, R30.reuse ;  /* 0x000000001e0672ca */ /* 0x040fe400000e0000 */
[C---:B------:R-:W-:Y:S01]  /*3d50*/  R2UR UR7, R31.reuse ;  /* 0x000000001f0772ca */ /* 0x040fe200000e0000 */
[----:B------:R-:W1:Y:S01]  /*3d60*/  LDC.64 R12, c[0x0][0x3a8] ;  /* 0x0000ea00ff0c7b82 */ /* 0x000e620000000a00 */
[----:B------:R-:W-:Y:S02]  /*3d70*/  R2UR UR8, R30 ;  /* 0x000000001e0872ca */ /* 0x000fe400000e0000 */
[----:B------:R-:W-:-:S02]  /*3d80*/  R2UR UR9, R31 ;  /* 0x000000001f0972ca */ /* 0x000fc400000e0000 */
[----:B------:R-:W-:-:S03]  /*3d90*/  IADD3 R3, PT, PT, R27, R24, RZ ;  /* 0x000000181b037210 */ /* 0x000fc60007ffe0ff */
        /* <DEDUP_REMOVED lines=19> */
.L_x_65:
        /* <DEDUP_REMOVED lines=13> */
[----:B------:R-:W-:-:S02]  /*3fa0*/  IMAD.U32 R5, RZ, RZ, UR5 ;  /* 0x00000005ff057e24 */ /* 0x000fc4000f8e00ff */
[----:B-1----:R-:W-:Y:S01]  /*3fb0*/  IMAD.U32 R6, RZ, RZ, UR6 ;  /* 0x00000006ff067e24 */ /* 0x002fe2000f8e00ff */
[----:B------:R-:W-:Y:S01]  /*3fc0*/  MOV R7, UR7 ;  /* 0x0000000700077c02 */ /* 0x000fe20008000f00 */
[----:B---3--:R-:W-:Y:S02]  /*3fd0*/  IMAD.U32 R10, RZ, RZ, UR8 ;  /* 0x00000008ff0a7e24 */ /* 0x008fe4000f8e00ff */
[----:B------:R-:W-:-:S07]  /*3fe0*/  IMAD.U32 R11, RZ, RZ, UR9 ;  /* 0x00000009ff0b7e24 */ /* 0x000fce000f8e00ff */
[----:B------:R-:W-:-:S07]  /*3ff0*/  LEPC R20, `(.L_x_67) ;  /* 0x000000001014794e */ /* 0x000fce0000000000 */
[----:B--2---:R-:W-:Y:S05]  /*4000*/  CALL.ABS.NOINC R14 ;  /* 0x000000000e007343 */ /* 0x004fea0003c00000 */
.L_x_67:
[----:B------:R-:W-:Y:S05]  /*4010*/  BSYNC.RECONVERGENT B6 ;  /* 0x0000000000067941 */ /* 0x000fea0003800200 */
.L_x_66:
[----:B------:R-:W0:Y:S01]  /*4020*/  LDC.64 R4, c[0x0][0x3a8] ;  /* 0x0000ea00ff047b82 */ /* 0x000e220000000a00 */
[C---:B------:R-:W-:Y:S02]  /*4030*/  R2UR UR6, R30.reuse ;  /* 0x000000001e0672ca */ /* 0x040fe400000e0000 */
[C---:B------:R-:W-:Y:S02]  /*4040*/  R2UR UR7, R31.reuse ;  /* 0x000000001f0772ca */ /* 0x040fe400000e0000 */
[C---:B------:R-:W-:Y:S02]  /*4050*/  R2UR UR4, R30.reuse ;  /* 0x000000001e0472ca */ /* 0x040fe400000e0000 */
[C---:B------:R-:W-:Y:S02]  /*4060*/  R2UR UR5, R31.reuse ;  /* 0x000000001f0572ca */ /* 0x040fe400000e0000 */
[----:B------:R-:W-:Y:S02]  /*4070*/  R2UR UR8, R30 ;  /* 0x000000001e0872ca */ /* 0x000fe400000e0000 */
[----:B------:R-:W-:-:S05]  /*4080*/  R2UR UR9, R31 ;  /* 0x000000001f0972ca */ /* 0x000fca00000e0000 */
[----:B------:R-:W2:Y:S01]  /*4090*/  LDG.E.64 R32, desc[UR6][R32.64+0x8] ;  /* 0x0000080620207981 */ /* 0x000ea2000c1e1b00 */
[----:B0-----:R-:W-:-:S03]  /*40a0*/  IMAD.WIDE R8, R16, 0x8, R4 ;  /* 0x0000000810087825 */ /* 0x001fc600078e0204 */
[----:B------:R-:W2:Y:S04]  /*40b0*/  LDG.E.64 R4, desc[UR4][R28.64] ;  /* 0x000000041c047981 */ /* 0x000ea8000c1e1b00 */
[----:B------:R-:W2:Y:S01]  /*40c0*/  LDG.E.64 R6, desc[UR8][R8.64+0x8] ;  /* 0x0000080808067981 */ /* 0x000ea2000c1e1b00 */
[----:B------:R-:W-:Y:S02]  /*40d0*/  VIADD R27, R27, 0x2 ;  /* 0x000000021b1b7836 */ /* 0x000fe40000000000 */
[----:B------:R-:W-:Y:S01]  /*40e0*/  VIADD R16, R16, 0x2 ;  /* 0x0000000210107836 */ /* 0x000fe20000000000 */
[----:B--2---:R-:W-:-:S07]  /*40f0*/  DFMA R4, R4, R32, R6 ;  /* 0x000000200404722b */ /* 0x004fce0000000006 */
[----:B------:R2:W-:Y:S04]  /*4100*/  STG.E.64 desc[UR4][R8.64+0x8], R4 ;  /* 0x0000080408007986 */ /* 0x0005e8000c101b04 */
.L_x_61:
[----:B------:R-:W3:Y:S02]  /*4110*/  LDCU UR4, c[0x0][0x398] ;  /* 0x00007300ff0477ac */ /* 0x000ee40008000800 */
[----:B---3--:R-:W-:-:S04]  /*4120*/  ULOP3.LUT UR4, UR4, 0x1, URZ, 0xc0, !UPT ;  /* 0x0000000104047892 */ /* 0x008fc8000f8ec0ff */
[----:B------:R-:W-:-:S09]  /*4130*/  UISETP.NE.U32.AND UP0, UPT, UR4, 0x1, UPT ;  /* 0x000000010400788c */ /* 0x000fd2000bf05070 */
[----:B------:R-:W-:Y:S05]  /*4140*/  BRA.U UP0, `(.L_x_47) ;  /* 0x0000000100c07547 */ /* 0x000fea000b800000 */
[----:B------:R-:W-:Y:S01]  /*4150*/  MOV R0, 0x0 ;  /* 0x0000000000007802 */ /* 0x000fe20000000f00 */
[----:B------:R3:W-:Y:S01]  /*4160*/  STL.64 [R1], R16 ;  /* 0x0000001001007387 */ /* 0x0007e20000100a00 */
[----:B------:R-:W0:Y:S01]  /*4170*/  LDCU.64 UR4, c[0x4][0x58] ;  /* 0x01000b00ff0477ac */ /* 0x000e220008000a00 */
[----:B------:R-:W-:Y:S01]  /*4180*/  MOV R6, R2 ;  /* 0x0000000200067202 */ /* 0x000fe20000000f00 */
[----:B--2---:R3:W2:Y:S01]  /*4190*/  LDC.64 R8, c[0x4][R0] ;  /* 0x0100000000087b82 */ /* 0x0046a20000000a00 */
[----:B------:R-:W-:Y:S02]  /*41a0*/  IMAD.MOV.U32 R7, RZ, RZ, R18 ;  /* 0x000000ffff077224 */ /* 0x000fe400078e0012 */
[----:B01----:R-:W-:Y:S02]  /*41b0*/  IMAD.U32 R4, RZ, RZ, UR4 ;  /* 0x00000004ff047e24 */ /* 0x003fe4000f8e00ff */
[----:B---3--:R-:W-:-:S07]  /*41c0*/  IMAD.U32 R5, RZ, RZ, UR5 ;  /* 0x00000005ff057e24 */ /* 0x008fce000f8e00ff */
[----:B------:R-:W-:-:S07]  /*41d0*/  LEPC R20, `(.L_x_68) ;  /* 0x000000001014794e */ /* 0x000fce0000000000 */
[----:B--2---:R-:W-:Y:S05]  /*41e0*/  CALL.ABS.NOINC R8 ;  /* 0x0000000008007343 */ /* 0x004fea0003c00000 */
.L_x_68:
        /* <DEDUP_REMOVED lines=20> */
.L_x_70:
[----:B------:R-:W-:Y:S05]  /*4330*/  BSYNC.RECONVERGENT B6 ;  /* 0x0000000000067941 */ /* 0x000fea0003800200 */
.L_x_69:
        /* <DEDUP_REMOVED lines=10> */
[----:B0-----:R-:W-:-:S06]  /*43e0*/  IMAD.WIDE R4, R27, 0x8, R4 ;  /* 0x000000081b047825 */ /* 0x001fcc00078e0204 */
[----:B------:R-:W2:Y:S01]  /*43f0*/  LDG.E.64 R4, desc[UR6][R4.64] ;  /* 0x0000000604047981 */ /* 0x000ea2000c1e1b00 */
[----:B-1----:R-:W-:-:S05]  /*4400*/  IMAD.WIDE R8, R16, 0x8, R6 ;  /* 0x0000000810087825 */ /* 0x002fca00078e0206 */
[----:B------:R-:W2:Y:S01]  /*4410*/  LDG.E.64 R6, desc[UR8][R8.64] ;  /* 0x0000000808067981 */ /* 0x000ea2000c1e1b00 */
[----:B------:R-:W-:Y:S01]  /*4420*/  VIADD R16, R16, 0x1 ;  /* 0x0000000110107836 */ /* 0x000fe20000000000 */
[----:B--2---:R-:W-:-:S07]  /*4430*/  DFMA R6, R28, R4, R6 ;  /* 0x000000041c06722b */ /* 0x004fce0000000006 */
[----:B------:R3:W-:Y:S04]  /*4440*/  STG.E.64 desc[UR4][R8.64], R6 ;  /* 0x0000000608007986 */ /* 0x0007e8000c101b04 */
.L_x_47:
[----:B------:R-:W-:-:S13]  /*4450*/  ISETP.NE.AND P0, PT, R19, RZ, PT ;  /* 0x000000ff1300720c */ /* 0x000fda0003f05270 */
[----:B------:R-:W-:Y:S05]  /*4460*/  @P0 BRA `(.L_x_71) ;  /* 0xffffffd000ac0947 */ /* 0x000fea000383ffff */
[----:B------:R-:W-:Y:S05]  /*4470*/  BSYNC.RECONVERGENT B8 ;  /* 0x0000000000087941 */ /* 0x000fea0003800200 */
.L_x_19:
[----:B------:R-:W4:Y:S01]  /*4480*/  LDCU UR4, c[0x0][0x384] ;  /* 0x00007080ff0477ac */ /* 0x000f220008000800 */
[----:B------:R-:W-:Y:S01]  /*4490*/  ISETP.GE.AND P0, PT, R16, R17, PT ;  /* 0x000000111000720c */ /* 0x000fe20003f06270 */
[----:B----4-:R-:W-:-:S12]  /*44a0*/  VIADD R24, R24, UR4 ;  /* 0x0000000418187c36 */ /* 0x010fd80008000000 */
[----:B------:R-:W-:Y:S05]  /*44b0*/  @!P0 BRA `(.L_x_72) ;  /* 0xffffffd000908947 */ /* 0x000fea000383ffff */
[----:B------:R-:W-:Y:S05]  /*44c0*/  EXIT ;  /* 0x000000000000794d */ /* 0x000fea0003800000 */
.L_x_73:
        /* <DEDUP_REMOVED lines=11> */
.L_x_79:


//--------------------- .text.powers              --------------------------
	.section	.text.powers,"ax",@progbits
	.align	128
        .global         powers
        .type           powers,@function
        .size           powers,(.L_x_80 - powers)
        .other          powers,@"STO_CUDA_ENTRY STV_DEFAULT"
powers:
.text.powers:
[----:B------:R-:W-:Y:S01]  /*0000*/  LDC R1, c[0x0][0x37c] ;  /* 0x0000df00ff017b82 */ /* 0x000fe20000000800 */
[----:B------:R-:W0:Y:S07]  /*0010*/  S2R R7, SR_CTAID.X ;  /* 0x0000000000077919 */ /* 0x000e2e0000002500 */
[----:B------:R-:W1:Y:S01]  /*0020*/  LDC.64 R2, c[0x0][0x388] ;  /* 0x0000e200ff027b82 */ /* 0x000e620000000a00 */
[----:B------:R-:W0:Y:S01]  /*0030*/  LDCU UR4, c[0x0][0x360] ;  /* 0x00006c00ff0477ac */ /* 0x000e220008000800 */
[----:B------:R-:W0:Y:S01]  /*0040*/  S2R R0, SR_TID.X ;  /* 0x0000000000007919 */ /* 0x000e220000002100 */
[----:B------:R-:W2:Y:S05]  /*0050*/  LDCU.64 UR6, c[0x0][0x358] ;  /* 0x00006b00ff0677ac */ /* 0x000eaa0008000a00 */
[----:B------:R-:W3:Y:S08]  /*0060*/  LDC R8, c[0x0][0x380] ;  /* 0x0000e000ff087b82 */ /* 0x000ef00000000800 */
[----:B------:R-:W4:Y:S01]  /*0070*/  LDC.64 R4, c[0x0][0x390] ;  /* 0x0000e400ff047b82 */ /* 0x000f220000000a00 */
[----:B0-----:R-:W-:-:S04]  /*0080*/  IMAD R7, R7, UR4, R0 ;  /* 0x0000000407077c24 */ /* 0x001fc8000f8e0200 */
[----:B-1----:R-:W-:-:S06]  /*0090*/  IMAD.WIDE R2, R7, 0x8, R2 ;  /* 0x0000000807027825 */ /* 0x002fcc00078e0202 */
[----:B--2---:R-:W2:Y:S01]  /*00a0*/  LDG.E.64 R2, desc[UR6][R2.64] ;  /* 0x0000000602027981 */ /* 0x004ea2000c1e1b00 */
[----:B---3--:R-:W-:Y:S01]  /*00b0*/  ISETP.GE.AND P0, PT, R8, 0x2, PT ;  /* 0x000000020800780c */ /* 0x008fe20003f06270 */
[----:B------:R-:W-:-:S04]  /*00c0*/  IMAD R9, R7, R8, RZ ;  /* 0x0000000807097224 */ /* 0x000fc800078e02ff */
[----:B----4-:R-:W-:-:S05]  /*00d0*/  IMAD.WIDE R6, R9, 0x8, R4 ;  /* 0x0000000809067825 */ /* 0x010fca00078e0204 */
[----:B--2---:R0:W-:Y:S03]  /*00e0*/  STG.E.64 desc[UR6][R6.64], R2 ;  /* 0x0000000206007986 */ /* 0x0041e6000c101b06 */
[----:B------:R-:W-:Y:S05]  /*00f0*/  @!P0 EXIT ;  /* 0x000000000000894d */ /* 0x000fea0003800000 */
[C---:B0-----:R-:W-:Y:S02]  /*0100*/  VIADD R6, R8.reuse, 0xfffffffe ;  /* 0xfffffffe08067836 */ /* 0x041fe40000000000 */
[----:B------:R-:W-:Y:S02]  /*0110*/  VIADD R0, R8, 0xffffffff ;  /* 0xffffffff08007836 */ /* 0x000fe40000000000 */
[----:B------:R-:W-:Y:S01]  /*0120*/  IMAD.MOV.U32 R7, RZ, RZ, R3 ;  /* 0x000000ffff077224 */ /* 0x000fe200078e0003 */
[----:B------:R-:W-:Y:S02]  /*0130*/  ISETP.GE.U32.AND P1, PT, R6, 0x7, PT ;  /* 0x000000070600780c */ /* 0x000fe40003f26070 */
[----:B------:R-:W-:Y:S02]  /*0140*/  LOP3.LUT R8, R0, 0x7, RZ, 0xc0, !PT ;  /* 0x0000000700087812 */ /* 0x000fe400078ec0ff */
[----:B------:R-:W-:Y:S02]  /*0150*/  MOV R6, R2 ;  /* 0x0000000200067202 */ /* 0x000fe40000000f00 */
[----:B------:R-:W-:-:S07]  /*0160*/  ISETP.NE.AND P0, PT, R8, RZ, PT ;  /* 0x000000ff0800720c */ /* 0x000fce0003f05270 */
[----:B------:R-:W-:Y:S06]  /*0170*/  @!P1 BRA `(.L_x_74) ;  /* 0x0000000000789947 */ /* 0x000fec0003800000 */
[----:B------:R-:W0:Y:S01]  /*0180*/  LDCU.64 UR4, c[0x0][0x390] ;  /* 0x00007200ff0477ac */ /* 0x000e220008000a00 */
[----:B------:R-:W-:Y:S01]  /*0190*/  LOP3.LUT R10, R0, 0xfffffff8, RZ, 0xc0, !PT ;  /* 0xfffffff8000a7812 */ /* 0x000fe200078ec0ff */
[----:B------:R-:W-:Y:S01]  /*01a0*/  IMAD.MOV.U32 R7, RZ, RZ, R3 ;  /* 0x000000ffff077224 */ /* 0x000fe200078e0003 */
[----:B------:R-:W-:Y:S02]  /*01b0*/  MOV R6, R2 ;  /* 0x0000000200067202 */ /* 0x000fe40000000f00 */
[----:B------:R-:W-:Y:S01]  /*01c0*/  IADD3 R26, PT, PT, -R10, RZ, RZ ;  /* 0x000000ff0a1a7210 */ /* 0x000fe20007ffe1ff */
[----:B0-----:R-:W-:-:S04]  /*01d0*/  UIADD3 UR4, UP0, UPT, UR4, 0x20, URZ ;  /* 0x0000002004047890 */ /* 0x001fc8000ff1e0ff */
[----:B------:R-:W-:-:S12]  /*01e0*/  UIADD3.X UR5, UPT, UPT, URZ, UR5, URZ, UP0, !UPT ;  /* 0x00000005ff057290 */ /* 0x000fd800087fe4ff */
.L_x_75:
[----:B0-----:R-:W-:Y:S01]  /*01f0*/  DMUL R22, R2, R6 ;  /* 0x0000000602167228 */ /* 0x001fe20000000000 */
[----:B------:R-:W-:Y:S01]  /*0200*/  VIADD R26, R26, 0x8 ;  /* 0x000000081a1a7836 */ /* 0x000fe20000000000 */
[----:B------:R-:W-:Y:S01]  /*0210*/  MOV R25, UR5 ;  /* 0x0000000500197c02 */ /* 0x000fe20008000f00 */
[----:B------:R-:W-:-:S03]  /*0220*/  IMAD.U32 R24, RZ, RZ, UR4 ;  /* 0x00000004ff187e24 */ /* 0x000fc6000f8e00ff */
[----:B------:R-:W-:Y:S01]  /*0230*/  ISETP.NE.AND P1, PT, R26, RZ, PT ;  /* 0x000000ff1a00720c */ /* 0x000fe20003f25270 */
[C---:B------:R-:W-:Y:S01]  /*0240*/  IMAD.WIDE R24, R9.reuse, 0x8, R24 ;  /* 0x0000000809187825 */ /* 0x040fe200078e0218 */
[----:B------:R-:W-:Y:S01]  /*0250*/  DMUL R10, R2, R22 ;  /* 0x00000016020a7228 */ /* 0x000fe20000000000 */
[----:B------:R-:W-:-:S03]  /*0260*/  IADD3 R9, PT, PT, R9, 0x8, RZ ;  /* 0x0000000809097810 */ /* 0x000fc60007ffe0ff */
[----:B------:R0:W-:Y:S04]  /*0270*/  STG.E.64 desc[UR6][R24.64+-0x18], R22 ;  /* 0xffffe81618007986 */ /* 0x0001e8000c101b06 */
[C---:B------:R-:W-:Y:S01]  /*0280*/  DMUL R12, R2.reuse, R10 ;  /* 0x0000000a020c7228 */ /* 0x040fe20000000000 */
[----:B------:R0:W-:Y:S06]  /*0290*/  STG.E.64 desc[UR6][R24.64+-0x10], R10 ;  /* 0xfffff00a18007986 */ /* 0x0001ec000c101b06 */
[----:B------:R0:W-:Y:S01]  /*02a0*/  STG.E.64 desc[UR6][R24.64+-0x8], R12 ;  /* 0xfffff80c18007986 */ /* 0x0001e2000c101b06 */
[----:B------:R-:W-:-:S07]  /*02b0*/  DMUL R14, R2, R12 ;  /* 0x0000000c020e7228 */ /* 0x000fce0000000000 */
        /* <DEDUP_REMOVED lines=9> */
[----:B------:R-:W-:Y:S05]  /*0350*/  @P1 BRA `(.L_x_75) ;  /* 0xfffffffc00a41947 */ /* 0x000fea000383ffff */
.L_x_74:
[----:B------:R-:W-:Y:S05]  /*0360*/  @!P0 EXIT ;  /* 0x000000000000894d */ /* 0x000fea0003800000 */
[----:B------:R-:W-:Y:S02]  /*0370*/  ISETP.GE.U32.AND P0, PT, R8, 0x4, PT ;  /* 0x000000040800780c */ /* 0x000fe40003f06070 */
[----:B0-----:R-:W-:-:S04]  /*0380*/  LOP3.LUT R18, R0, 0x3, RZ, 0xc0, !PT ;  /* 0x0000000300127812 */ /* 0x001fc800078ec0ff */
[----:B------:R-:W-:-:S07]  /*0390*/  ISETP.NE.AND P1, PT, R18, RZ, PT ;  /* 0x000000ff1200720c */ /* 0x000fce0003f25270 */
[----:B------:R-:W-:Y:S06]  /*03a0*/  @!P0 BRA `(.L_x_76) ;  /* 0x0000000000288947 */ /* 0x000fec0003800000 */
[----:B------:R-:W-:Y:S01]  /*03b0*/  DMUL R10, R2, R6 ;  /* 0x00000006020a7228 */ /* 0x000fe20000000000 */
[----:B------:R-:W-:-:S04]  /*03c0*/  IMAD.WIDE R12, R9, 0x8, R4 ;  /* 0x00000008090c7825 */ /* 0x000fc800078e0204 */
[----:B------:R-:W-:Y:S02]  /*03d0*/  VIADD R9, R9, 0x4 ;  /* 0x0000000409097836 */ /* 0x000fe40000000000 */
[----:B------:R0:W-:Y:S01]  /*03e0*/  STG.E.64 desc[UR6][R12.64+0x8], R10 ;  /* 0x0000080a0c007986 */ /* 0x0001e2000c101b06 */
[----:B------:R-:W-:-:S07]  /*03f0*/  DMUL R14, R2, R10 ;  /* 0x0000000a020e7228 */ /* 0x000fce0000000000 */
[----:B------:R0:W-:Y:S01]  /*0400*/  STG.E.64 desc[UR6][R12.64+0x10], R14 ;  /* 0x0000100e0c007986 */ /* 0x0001e2000c101b06 */
[----:B------:R-:W-:-:S07]  /*0410*/  DMUL R16, R2, R14 ;  /* 0x0000000e02107228 */ /* 0x000fce0000000000 */
[----:B------:R0:W-:Y:S01]  /*0420*/  STG.E.64 desc[UR6][R12.64+0x18], R16 ;  /* 0x000018100c007986 */ /* 0x0001e2000c101b06 */
[----:B------:R-:W-:-:S07]  /*0430*/  DMUL R6, R2, R16 ;  /* 0x0000001002067228 */ /* 0x000fce0000000000 */
[----:B------:R0:W-:Y:S04]  /*0440*/  STG.E.64 desc[UR6][R12.64+0x20], R6 ;  /* 0x000020060c007986 */ /* 0x0001e8000c101b06 */
.L_x_76:
[----:B------:R-:W-:Y:S05]  /*0450*/  @!P1 EXIT ;  /* 0x000000000000994d */ /* 0x000fea0003800000 */
[----:B------:R-:W-:Y:S02]  /*0460*/  ISETP.NE.AND P0, PT, R18, 0x1, PT ;  /* 0x000000011200780c */ /* 0x000fe40003f05270 */
[----:B------:R-:W-:-:S04]  /*0470*/  LOP3.LUT R0, R0, 0x1, RZ, 0xc0, !PT ;  /* 0x0000000100007812 */ /* 0x000fc800078ec0ff */
[----:B------:R-:W-:-:S07]  /*0480*/  ISETP.NE.U32.AND P1, PT, R0, 0x1, PT ;  /* 0x000000010000780c */ /* 0x000fce0003f25070 */
[----:B0-----:R-:W-:Y:S01]  /*0490*/  @P0 DMUL R10, R2, R6 ;  /* 0x00000006020a0228 */ /* 0x001fe20000000000 */
[C---:B------:R-:W-:Y:S01]  /*04a0*/  @P0 IMAD.WIDE R12, R9.reuse, 0x8, R4 ;  /* 0x00000008090c0825 */ /* 0x040fe200078e0204 */
[----:B------:R-:W-:-:S05]  /*04b0*/  @P0 IADD3 R9, PT, PT, R9, 0x2, RZ ;  /* 0x0000000209090810 */ /* 0x000fca0007ffe0ff */
[----:B------:R0:W-:Y:S01]  /*04c0*/  @P0 STG.E.64 desc[UR6][R12.64+0x8], R10 ;  /* 0x0000080a0c000986 */ /* 0x0001e2000c101b06 */
[----:B------:R-:W-:-:S07]  /*04d0*/  @P0 DMUL R6, R2, R10 ;  /* 0x0000000a02060228 */ /* 0x000fce0000000000 */
[----:B------:R0:W-:Y:S01]  /*04e0*/  @P0 STG.E.64 desc[UR6][R12.64+0x10], R6 ;  /* 0x000010060c000986 */ /* 0x0001e2000c101b06 */
[----:B------:R-:W-:Y:S05]  /*04f0*/  @P1 EXIT ;  /* 0x000000000000194d */ /* 0x000fea0003800000 */
[----:B------:R-:W-:Y:S01]  /*0500*/  DMUL R2, R2, R6 ;  /* 0x0000000602027228 */ /* 0x000fe20000000000 */
[----:B------:R-:W-:-:S06]  /*0510*/  IMAD.WIDE R4, R9, 0x8, R4 ;  /* 0x0000000809047825 */ /* 0x000fcc00078e0204 */
[----:B------:R-:W-:Y:S01]  /*0520*/  STG.E.64 desc[UR6][R4.64+0x8], R2 ;  /* 0x0000080204007986 */ /* 0x000fe2000c101b06 */
[----:B------:R-:W-:Y:S05]  /*0530*/  EXIT ;  /* 0x000000000000794d */ /* 0x000fea0003800000 */
.L_x_77:
        /* <DEDUP_REMOVED lines=12> */
.L_x_80:


//--------------------- .nv.global.init           --------------------------
	.section	.nv.global.init,"aw",@progbits
.nv.global.init:
	.type		$str,@object
	.size		$str,($str$3 - $str)
$str:
        /*0000*/ 	.byte	0x30, 0x20, 0x3c, 0x20, 0x64, 0x69, 0x6d, 0x5f, 0x78, 0x00
	.type		$str$3,@object
	.size		$str$3,($str$2 - $str$3)
$str$3:
        /*000a*/ 	.byte	0x30, 0x20, 0x3c, 0x3d, 0x20, 0x65, 0x6e, 0x64, 0x5f, 0x63, 0x65, 0x6c, 0x6c, 0x5f, 0x69, 0x00
	.type		$str$2,@object
	.size		$str$2,($str$4 - $str$2)
$str$2:
        /*001a*/ 	.byte	0x30, 0x20, 0x3c, 0x20, 0x6d, 0x61, 0x78, 0x5f, 0x73, 0x69, 0x6e, 0x67, 0x6c, 0x65, 0x5f, 0x70
        /*002a*/ 	.byte	0x00
	.type		$str$4,@object
	.size		$str$4,($str$10 - $str$4)
$str$4:
        /*002b*/ 	.byte	0x30, 0x20, 0x3c, 0x20, 0x70, 0x61, 0x69, 0x72, 0x5f, 0x63, 0x65, 0x6c, 0x6c, 0x5f, 0x73, 0x69
        /*003b*/ 	.byte	0x7a, 0x65, 0x00
	.type		$str$10,@object
	.size		$str$10,($str$1 - $str$10)
$str$10:
        /*003e*/ 	.byte	0x63, 0x65, 0x6c, 0x6c, 0x5f, 0x69, 0x20, 0x3c, 0x20, 0x65, 0x6e, 0x64, 0x5f, 0x63, 0x65, 0x6c
        /*004e*/ 	.byte	0x6c, 0x5f, 0x69, 0x00
	.type		$str$1,@object
	.size		$str$1,($str$9 - $str$1)
$str$1:
        /*0052*/ 	.byte	0x2f, 0x74, 0x6d, 0x70, 0x2f, 0x73, 0x61, 0x73, 0x73, 0x5f, 0x63, 0x75, 0x5f, 0x69, 0x72, 0x6c
        /*0062*/ 	.byte	0x74, 0x33, 0x6b, 0x64, 0x77, 0x2f, 0x6b, 0x2e, 0x63, 0x75, 0x00
	.type		$str$9,@object
	.size		$str$9,($str$5 - $str$9)
$str$9:
        /*006d*/ 	.byte	0x63, 0x65, 0x6c, 0x6c, 0x5f, 0x69, 0x3d, 0x25, 0x64, 0x20, 0x6e, 0x65, 0x78, 0x74, 0x5f, 0x72
        /*007d*/ 	.byte	0x6f, 0x77, 0x5f, 0x63, 0x65, 0x6c, 0x6c, 0x5f, 0x69, 0x3d, 0x25, 0x64, 0x0a, 0x00
	.type		$str$5,@object
	.size		$str$5,($str$11 - $str$5)
$str$5:
        /*008b*/ 	.byte	0x65, 0x6e, 0x64, 0x5f, 0x63, 0x65, 0x6c, 0x6c, 0x5f, 0x69, 0x3d, 0x25, 0x64, 0x20, 0x6e, 0x65
        /*009b*/ 	.byte	0x78, 0x74, 0x5f, 0x72, 0x6f, 0x77, 0x5f, 0x63, 0x65, 0x6c, 0x6c, 0x5f, 0x69, 0x3d, 0x25, 0x64
        /*00ab*/ 	.byte	0x0a, 0x00
	.type		$str$11,@object
	.size		$str$11,($str$7 - $str$11)
$str$11:
        /*00ad*/ 	.byte	0x3c, 0x3c, 0x3c, 0x6d, 0x6f, 0x6d, 0x65, 0x6e, 0x74, 0x73, 0x28, 0x2e, 0x2e, 0x2e, 0x29, 0x20
        /*00bd*/ 	.byte	0x69, 0x73, 0x20, 0x6e, 0x6f, 0x74, 0x20, 0x69, 0x6d, 0x70, 0x6c, 0x65, 0x6d, 0x65, 0x6e, 0x74
        /*00cd*/ 	.byte	0x65, 0x64, 0x3e, 0x3e, 0x3e, 0x00
	.type		$str$7,@object
	.size		$str$7,($str$8 - $str$7)
$str$7:
        /*00d3*/ 	.byte	0x30, 0x20, 0x3c, 0x3d, 0x20, 0x63, 0x65, 0x6c, 0x6c, 0x5f, 0x69, 0x20, 0x26, 0x26, 0x20, 0x63
        /*00e3*/ 	.byte	0x65, 0x6c, 0x6c, 0x5f, 0x69, 0x20, 0x3c, 0x3d, 0x20, 0x6e, 0x65, 0x78, 0x74, 0x5f, 0x72, 0x6f
        /*00f3*/ 	.byte	0x77, 0x5f, 0x63, 0x65, 0x6c, 0x6c, 0x5f, 0x69, 0x00
	.type		$str$8,@object
	.size		$str$8,($str$6 - $str$8)
$str$8:
        /*00fc*/ 	.byte	0x73, 0x69, 0x7a, 0x65, 0x6f, 0x66, 0x28, 0x70, 0x61, 0x69, 0x72, 0x5f, 0x61, 0x63, 0x63, 0x29
        /*010c*/ 	.byte	0x20, 0x3d, 0x20, 0x25, 0x64, 0x20, 0x20, 0x20, 0x73, 0x69, 0x7a, 0x65, 0x6f, 0x66, 0x28, 0x2a
        /*011c*/ 	.byte	0x70, 0x61, 0x69, 0x72, 0x5f, 0x61, 0x63, 0x63, 0x29, 0x20, 0x3d, 0x20, 0x25, 0x64, 0x0a, 0x00
	.type		$str$6,@object
	.size		$str$6,(__unnamed_1 - $str$6)
$str$6:
        /*012c*/ 	.byte	0x30, 0x20, 0x3c, 0x3d, 0x20, 0x6e, 0x65, 0x78, 0x74, 0x5f, 0x72, 0x6f, 0x77, 0x5f, 0x63, 0x65
        /*013c*/ 	.byte	0x6c, 0x6c, 0x5f, 0x69, 0x20, 0x26, 0x26, 0x20, 0x6e, 0x65, 0x78, 0x74, 0x5f, 0x72, 0x6f, 0x77
        /*014c*/ 	.byte	0x5f, 0x63, 0x65, 0x6c, 0x6c, 0x5f, 0x69, 0x20, 0x3c, 0x3d, 0x20, 0x65, 0x6e, 0x64, 0x5f, 0x63
        /*015c*/ 	.byte	0x65, 0x6c, 0x6c, 0x5f, 0x69, 0x00
	.type		__unnamed_1,@object
	.size		__unnamed_1,(.L_0 - __unnamed_1)
__unnamed_1:
        /*0162*/ 	.byte	0x76, 0x6f, 0x69, 0x64, 0x20, 0x70, 0x61, 0x69, 0x72, 0x73, 0x5f, 0x75, 0x70, 0x64, 0x61, 0x74
        /*0172*/ 	.byte	0x65, 0x28, 0x69, 0x6e, 0x74, 0x2c, 0x20, 0x69, 0x6e, 0x74, 0x2c, 0x20, 0x63, 0x6f, 0x6e, 0x73
        /*0182*/ 	.byte	0x74, 0x20, 0x64, 0x6f, 0x75, 0x62, 0x6c, 0x65, 0x20, 0x2a, 0x2c, 0x20, 0x64, 0x6f, 0x75, 0x62
        /*0192*/ 	.byte	0x6c, 0x65, 0x20, 0x2a, 0x2c, 0x20, 0x69, 0x6e, 0x74, 0x2c, 0x20, 0x69, 0x6e, 0x74, 0x2c, 0x20
        /*01a2*/ 	.byte	0x63, 0x6f, 0x6e, 0x73, 0x74, 0x20, 0x69, 0x6e, 0x74, 0x20, 0x2a, 0x2c, 0x20, 0x64, 0x6f, 0x75
        /*01b2*/ 	.byte	0x62, 0x6c, 0x65, 0x20, 0x2a, 0x29, 0x00
.L_0:


//--------------------- .nv.shared.reserved.0     --------------------------
	.section	.nv.shared.reserved.0,"aw",@nobits
	.weak		__nv_reservedSMEM_offset_0_alias
	.size		__nv_reservedSMEM_offset_0_alias, 0, 64
	.other		__nv_reservedSMEM_offset_0_alias,@"STO_CUDA_RESERVED_SHARED STV_DEFAULT"
__nv_reservedSMEM_offset_0_alias:
	.zero		0
	.zero		64


//--------------------- .nv.constant0.moments     --------------------------
	.section	.nv.constant0.moments,"a",@progbits
	.sectionflags	@""
	.align	4
.nv.constant0.moments:
	.zero		960


//--------------------- .nv.constant0.pairs_update --------------------------
	.section	.nv.constant0.pairs_update,"a",@progbits
	.sectionflags	@""
	.align	4
.nv.constant0.pairs_update:
	.zero		944


//--------------------- .nv.constant0.powers      --------------------------
	.section	.nv.constant0.powers,"a",@progbits
	.sectionflags	@""
	.align	4
.nv.constant0.powers:
	.zero		920


//--------------------- SYMBOLS --------------------------

	.type		.nv.reservedSmem.offset0,@object
	.size		.nv.reservedSmem.offset0,0x4
	.type		vprintf,@function
	.type		__assertfail,@function
